//
// Generated by NVIDIA NVVM Compiler
//
// Compiler Build ID: CL-36424714
// Cuda compilation tools, release 13.0, V13.0.88
// Based on NVVM 20.0.0
//

.version 9.0
.target sm_100
.address_size 64

	// .globl	my_kernel_kernel0
// _ZZ17my_kernel_kernel0E18PaddedInput_shared has been demoted
// _ZZ17my_kernel_kernel0E18placeholder_shared has been demoted

.visible .entry my_kernel_kernel0(
	.param .u64 .ptr .align 1 my_kernel_kernel0_param_0,
	.param .u64 .ptr .align 1 my_kernel_kernel0_param_1,
	.param .u64 .ptr .align 1 my_kernel_kernel0_param_2,
	.param .u64 .ptr .align 1 my_kernel_kernel0_param_3
)
{
	.local .align 16 .b8 	__local_depot0[784];
	.reg .b64 	%SP;
	.reg .b64 	%SPL;
	.reg .pred 	%p<4>;
	.reg .b16 	%rs<13>;
	.reg .b32 	%r<38>;
	.reg .b32 	%f<734>;
	.reg .b64 	%rd<32>;
	// demoted variable
	.shared .align 4 .b8 _ZZ17my_kernel_kernel0E18PaddedInput_shared[392];
	// demoted variable
	.shared .align 4 .b8 _ZZ17my_kernel_kernel0E18placeholder_shared[1024];
	mov.u64 	%SPL, __local_depot0;
	ld.param.u64 	%rd14, [my_kernel_kernel0_param_0];
	ld.param.u64 	%rd15, [my_kernel_kernel0_param_1];
	cvta.to.global.u64 	%rd16, %rd15;
	cvta.to.global.u64 	%rd17, %rd14;
	add.u64 	%rd1, %SPL, 0;
	add.s64 	%rd31, %rd1, 336;
	mov.f32 	%f538, 0f00000000;
	st.local.v4.f32 	[%rd1], {%f538, %f538, %f538, %f538};
	st.local.v4.f32 	[%rd1+112], {%f538, %f538, %f538, %f538};
	st.local.v4.f32 	[%rd1+224], {%f538, %f538, %f538, %f538};
	st.local.v4.f32 	[%rd1+336], {%f538, %f538, %f538, %f538};
	st.local.v4.f32 	[%rd1+448], {%f538, %f538, %f538, %f538};
	st.local.v4.f32 	[%rd1+560], {%f538, %f538, %f538, %f538};
	st.local.v4.f32 	[%rd1+672], {%f538, %f538, %f538, %f538};
	st.local.v4.f32 	[%rd1+16], {%f538, %f538, %f538, %f538};
	st.local.v4.f32 	[%rd1+128], {%f538, %f538, %f538, %f538};
	st.local.v4.f32 	[%rd1+240], {%f538, %f538, %f538, %f538};
	st.local.v4.f32 	[%rd1+352], {%f538, %f538, %f538, %f538};
	st.local.v4.f32 	[%rd1+464], {%f538, %f538, %f538, %f538};
	st.local.v4.f32 	[%rd1+576], {%f538, %f538, %f538, %f538};
	st.local.v4.f32 	[%rd1+688], {%f538, %f538, %f538, %f538};
	st.local.v4.f32 	[%rd1+32], {%f538, %f538, %f538, %f538};
	st.local.v4.f32 	[%rd1+144], {%f538, %f538, %f538, %f538};
	st.local.v4.f32 	[%rd1+256], {%f538, %f538, %f538, %f538};
	st.local.v4.f32 	[%rd1+368], {%f538, %f538, %f538, %f538};
	st.local.v4.f32 	[%rd1+480], {%f538, %f538, %f538, %f538};
	st.local.v4.f32 	[%rd1+592], {%f538, %f538, %f538, %f538};
	st.local.v4.f32 	[%rd1+704], {%f538, %f538, %f538, %f538};
	st.local.v4.f32 	[%rd1+48], {%f538, %f538, %f538, %f538};
	st.local.v4.f32 	[%rd1+160], {%f538, %f538, %f538, %f538};
	st.local.v4.f32 	[%rd1+272], {%f538, %f538, %f538, %f538};
	st.local.v4.f32 	[%rd1+384], {%f538, %f538, %f538, %f538};
	st.local.v4.f32 	[%rd1+496], {%f538, %f538, %f538, %f538};
	st.local.v4.f32 	[%rd1+608], {%f538, %f538, %f538, %f538};
	st.local.v4.f32 	[%rd1+720], {%f538, %f538, %f538, %f538};
	st.local.v4.f32 	[%rd1+64], {%f538, %f538, %f538, %f538};
	st.local.v4.f32 	[%rd1+176], {%f538, %f538, %f538, %f538};
	st.local.v4.f32 	[%rd1+288], {%f538, %f538, %f538, %f538};
	st.local.v4.f32 	[%rd1+400], {%f538, %f538, %f538, %f538};
	st.local.v4.f32 	[%rd1+512], {%f538, %f538, %f538, %f538};
	st.local.v4.f32 	[%rd1+624], {%f538, %f538, %f538, %f538};
	st.local.v4.f32 	[%rd1+736], {%f538, %f538, %f538, %f538};
	st.local.v4.f32 	[%rd1+80], {%f538, %f538, %f538, %f538};
	st.local.v4.f32 	[%rd1+192], {%f538, %f538, %f538, %f538};
	st.local.v4.f32 	[%rd1+304], {%f538, %f538, %f538, %f538};
	st.local.v4.f32 	[%rd1+416], {%f538, %f538, %f538, %f538};
	st.local.v4.f32 	[%rd1+528], {%f538, %f538, %f538, %f538};
	st.local.v4.f32 	[%rd1+640], {%f538, %f538, %f538, %f538};
	st.local.v4.f32 	[%rd1+752], {%f538, %f538, %f538, %f538};
	st.local.v4.f32 	[%rd1+96], {%f538, %f538, %f538, %f538};
	st.local.v4.f32 	[%rd1+208], {%f538, %f538, %f538, %f538};
	st.local.v4.f32 	[%rd1+320], {%f538, %f538, %f538, %f538};
	st.local.v4.f32 	[%rd1+432], {%f538, %f538, %f538, %f538};
	st.local.v4.f32 	[%rd1+544], {%f538, %f538, %f538, %f538};
	st.local.v4.f32 	[%rd1+656], {%f538, %f538, %f538, %f538};
	st.local.v4.f32 	[%rd1+768], {%f538, %f538, %f538, %f538};
	mov.u32 	%r11, %tid.x;
	cvt.u16.u32 	%rs1, %r11;
	and.b16  	%rs2, %rs1, 255;
	mul.lo.s16 	%rs3, %rs2, 37;
	shr.u16 	%rs4, %rs3, 8;
	sub.s16 	%rs5, %rs1, %rs4;
	and.b16  	%rs6, %rs5, 254;
	shr.u16 	%rs7, %rs6, 1;
	add.s16 	%rs8, %rs7, %rs4;
	shr.u16 	%rs9, %rs8, 2;
	mul.wide.u16 	%r12, %rs9, 14336;
	mov.u32 	%r13, %ctaid.x;
	mad.lo.s32 	%r14, %r13, 7168, %r12;
	mul.lo.s16 	%rs10, %rs9, 7;
	sub.s16 	%rs11, %rs1, %rs10;
	and.b16  	%rs12, %rs11, 255;
	mul.wide.u16 	%r15, %rs12, 1024;
	add.s32 	%r16, %r14, %r15;
	mul.wide.u32 	%rd19, %r11, 4;
	add.s64 	%rd20, %rd19, %rd16;
	add.s64 	%rd30, %rd20, 512;
	mul.wide.u32 	%rd21, %r16, 4;
	add.s64 	%rd29, %rd17, %rd21;
	mov.b32 	%r35, 0;
	shl.b32 	%r19, %r11, 2;
	mov.u32 	%r20, _ZZ17my_kernel_kernel0E18PaddedInput_shared;
	add.s32 	%r21, %r20, %r19;
	mov.u32 	%r24, _ZZ17my_kernel_kernel0E18placeholder_shared;
	add.s32 	%r25, %r24, %r19;
	shr.u32 	%r2, %r11, 6;
	mov.f32 	%f539, %f538;
	mov.f32 	%f540, %f538;
	mov.f32 	%f541, %f538;
	mov.f32 	%f542, %f538;
	mov.f32 	%f543, %f538;
	mov.f32 	%f544, %f538;
	mov.f32 	%f545, %f538;
	mov.f32 	%f546, %f538;
	mov.f32 	%f547, %f538;
	mov.f32 	%f548, %f538;
	mov.f32 	%f549, %f538;
	mov.f32 	%f550, %f538;
	mov.f32 	%f551, %f538;
	mov.f32 	%f552, %f538;
	mov.f32 	%f553, %f538;
	mov.f32 	%f554, %f538;
	mov.f32 	%f555, %f538;
	mov.f32 	%f556, %f538;
	mov.f32 	%f557, %f538;
	mov.f32 	%f558, %f538;
	mov.f32 	%f559, %f538;
	mov.f32 	%f560, %f538;
	mov.f32 	%f561, %f538;
	mov.f32 	%f562, %f538;
	mov.f32 	%f563, %f538;
	mov.f32 	%f564, %f538;
	mov.f32 	%f565, %f538;
	mov.f32 	%f566, %f538;
	mov.f32 	%f567, %f538;
	mov.f32 	%f568, %f538;
	mov.f32 	%f569, %f538;
	mov.f32 	%f570, %f538;
	mov.f32 	%f571, %f538;
	mov.f32 	%f572, %f538;
	mov.f32 	%f573, %f538;
	mov.f32 	%f574, %f538;
	mov.f32 	%f575, %f538;
	mov.f32 	%f576, %f538;
	mov.f32 	%f577, %f538;
	mov.f32 	%f578, %f538;
	mov.f32 	%f579, %f538;
	mov.f32 	%f580, %f538;
	mov.f32 	%f581, %f538;
	mov.f32 	%f582, %f538;
	mov.f32 	%f583, %f538;
	mov.f32 	%f584, %f538;
	mov.f32 	%f585, %f538;
	mov.f32 	%f586, %f538;
	mov.f32 	%f587, %f538;
	mov.f32 	%f588, %f538;
	mov.f32 	%f589, %f538;
	mov.f32 	%f590, %f538;
	mov.f32 	%f591, %f538;
	mov.f32 	%f592, %f538;
	mov.f32 	%f593, %f538;
	mov.f32 	%f594, %f538;
	mov.f32 	%f595, %f538;
	mov.f32 	%f596, %f538;
	mov.f32 	%f597, %f538;
	mov.f32 	%f598, %f538;
	mov.f32 	%f599, %f538;
	mov.f32 	%f600, %f538;
	mov.f32 	%f601, %f538;
	mov.f32 	%f602, %f538;
	mov.f32 	%f603, %f538;
	mov.f32 	%f604, %f538;
	mov.f32 	%f605, %f538;
	mov.f32 	%f606, %f538;
	mov.f32 	%f607, %f538;
	mov.f32 	%f608, %f538;
	mov.f32 	%f609, %f538;
	mov.f32 	%f610, %f538;
	mov.f32 	%f611, %f538;
	mov.f32 	%f612, %f538;
	mov.f32 	%f613, %f538;
	mov.f32 	%f614, %f538;
	mov.f32 	%f615, %f538;
	mov.f32 	%f616, %f538;
	mov.f32 	%f617, %f538;
	mov.f32 	%f618, %f538;
	mov.f32 	%f619, %f538;
	mov.f32 	%f620, %f538;
	mov.f32 	%f621, %f538;
	mov.f32 	%f622, %f538;
	mov.f32 	%f623, %f538;
	mov.f32 	%f624, %f538;
	mov.f32 	%f625, %f538;
	mov.f32 	%f626, %f538;
	mov.f32 	%f627, %f538;
	mov.f32 	%f628, %f538;
	mov.f32 	%f629, %f538;
	mov.f32 	%f630, %f538;
	mov.f32 	%f631, %f538;
	mov.f32 	%f632, %f538;
	mov.f32 	%f633, %f538;
	mov.f32 	%f634, %f538;
	mov.f32 	%f635, %f538;
	mov.f32 	%f636, %f538;
	mov.f32 	%f637, %f538;
	mov.f32 	%f638, %f538;
	mov.f32 	%f639, %f538;
	mov.f32 	%f640, %f538;
	mov.f32 	%f641, %f538;
	mov.f32 	%f642, %f538;
	mov.f32 	%f643, %f538;
	mov.f32 	%f644, %f538;
	mov.f32 	%f645, %f538;
	mov.f32 	%f646, %f538;
	mov.f32 	%f647, %f538;
	mov.f32 	%f648, %f538;
	mov.f32 	%f649, %f538;
	mov.f32 	%f650, %f538;
	mov.f32 	%f651, %f538;
	mov.f32 	%f652, %f538;
	mov.f32 	%f653, %f538;
	mov.f32 	%f654, %f538;
	mov.f32 	%f655, %f538;
	mov.f32 	%f656, %f538;
	mov.f32 	%f657, %f538;
	mov.f32 	%f658, %f538;
	mov.f32 	%f659, %f538;
	mov.f32 	%f660, %f538;
	mov.f32 	%f661, %f538;
	mov.f32 	%f662, %f538;
	mov.f32 	%f663, %f538;
	mov.f32 	%f664, %f538;
	mov.f32 	%f665, %f538;
	mov.f32 	%f666, %f538;
	mov.f32 	%f667, %f538;
	mov.f32 	%f668, %f538;
	mov.f32 	%f669, %f538;
	mov.f32 	%f670, %f538;
	mov.f32 	%f671, %f538;
	mov.f32 	%f672, %f538;
	mov.f32 	%f673, %f538;
	mov.f32 	%f674, %f538;
	mov.f32 	%f675, %f538;
	mov.f32 	%f676, %f538;
	mov.f32 	%f677, %f538;
	mov.f32 	%f678, %f538;
	mov.f32 	%f679, %f538;
	mov.f32 	%f680, %f538;
	mov.f32 	%f681, %f538;
	mov.f32 	%f682, %f538;
	mov.f32 	%f683, %f538;
	mov.f32 	%f684, %f538;
	mov.f32 	%f685, %f538;
	mov.f32 	%f686, %f538;
	mov.f32 	%f687, %f538;
	mov.f32 	%f688, %f538;
	mov.f32 	%f689, %f538;
	mov.f32 	%f690, %f538;
	mov.f32 	%f691, %f538;
	mov.f32 	%f692, %f538;
	mov.f32 	%f693, %f538;
	mov.f32 	%f694, %f538;
	mov.f32 	%f695, %f538;
	mov.f32 	%f696, %f538;
	mov.f32 	%f697, %f538;
	mov.f32 	%f698, %f538;
	mov.f32 	%f699, %f538;
	mov.f32 	%f700, %f538;
	mov.f32 	%f701, %f538;
	mov.f32 	%f702, %f538;
	mov.f32 	%f703, %f538;
	mov.f32 	%f704, %f538;
	mov.f32 	%f705, %f538;
	mov.f32 	%f706, %f538;
	mov.f32 	%f707, %f538;
	mov.f32 	%f708, %f538;
	mov.f32 	%f709, %f538;
	mov.f32 	%f710, %f538;
	mov.f32 	%f711, %f538;
	mov.f32 	%f712, %f538;
	mov.f32 	%f713, %f538;
	mov.f32 	%f714, %f538;
	mov.f32 	%f715, %f538;
	mov.f32 	%f716, %f538;
	mov.f32 	%f717, %f538;
	mov.f32 	%f718, %f538;
	mov.f32 	%f719, %f538;
	mov.f32 	%f720, %f538;
	mov.f32 	%f721, %f538;
	mov.f32 	%f722, %f538;
	mov.f32 	%f723, %f538;
	mov.f32 	%f724, %f538;
	mov.f32 	%f725, %f538;
	mov.f32 	%f726, %f538;
	mov.f32 	%f727, %f538;
	mov.f32 	%f728, %f538;
	mov.f32 	%f729, %f538;
	mov.f32 	%f730, %f538;
	mov.f32 	%f731, %f538;
	mov.f32 	%f732, %f538;
	mov.f32 	%f733, %f538;
$L__BB0_1:
	setp.gt.u32 	%p1, %r11, 97;
	bar.sync 	0;
	@%p1 bra 	$L__BB0_3;
	ld.global.nc.f32 	%f398, [%rd29];
	st.shared.f32 	[%r21], %f398;
$L__BB0_3:
	ld.global.nc.f32 	%f399, [%rd30+-512];
	st.shared.f32 	[%r25], %f399;
	ld.global.nc.f32 	%f400, [%rd30];
	st.shared.f32 	[%r25+512], %f400;
	bar.sync 	0;
	mov.u32 	%r26, _ZZ17my_kernel_kernel0E18PaddedInput_shared;
	mad.lo.s32 	%r27, %r2, 196, %r26;
	ld.shared.f32 	%f401, [%r27+24];
	ld.shared.f32 	%f402, [%r27+20];
	ld.shared.f32 	%f403, [%r27+16];
	ld.shared.f32 	%f404, [%r27+12];
	ld.shared.f32 	%f405, [%r27+8];
	ld.shared.f32 	%f406, [%r27+4];
	ld.shared.f32 	%f407, [%r27];
	and.b32  	%r3, %r19, 252;
	shl.b32 	%r28, %r11, 4;
	and.b32  	%r29, %r28, 1008;
	add.s32 	%r30, %r24, %r29;
	ld.shared.f32 	%f408, [%r30];
	fma.rn.f32 	%f733, %f407, %f408, %f733;
	fma.rn.f32 	%f732, %f406, %f408, %f732;
	fma.rn.f32 	%f731, %f405, %f408, %f731;
	fma.rn.f32 	%f730, %f404, %f408, %f730;
	fma.rn.f32 	%f729, %f403, %f408, %f729;
	fma.rn.f32 	%f728, %f402, %f408, %f728;
	fma.rn.f32 	%f727, %f401, %f408, %f727;
	ld.shared.f32 	%f409, [%r30+4];
	fma.rn.f32 	%f726, %f407, %f409, %f726;
	fma.rn.f32 	%f725, %f406, %f409, %f725;
	fma.rn.f32 	%f724, %f405, %f409, %f724;
	fma.rn.f32 	%f723, %f404, %f409, %f723;
	fma.rn.f32 	%f722, %f403, %f409, %f722;
	fma.rn.f32 	%f721, %f402, %f409, %f721;
	fma.rn.f32 	%f720, %f401, %f409, %f720;
	ld.shared.f32 	%f410, [%r30+8];
	fma.rn.f32 	%f719, %f407, %f410, %f719;
	fma.rn.f32 	%f718, %f406, %f410, %f718;
	fma.rn.f32 	%f717, %f405, %f410, %f717;
	fma.rn.f32 	%f716, %f404, %f410, %f716;
	fma.rn.f32 	%f715, %f403, %f410, %f715;
	fma.rn.f32 	%f714, %f402, %f410, %f714;
	fma.rn.f32 	%f713, %f401, %f410, %f713;
	ld.shared.f32 	%f411, [%r30+12];
	fma.rn.f32 	%f712, %f407, %f411, %f712;
	st.local.v4.f32 	[%rd1], {%f733, %f726, %f719, %f712};
	fma.rn.f32 	%f711, %f406, %f411, %f711;
	st.local.v4.f32 	[%rd1+112], {%f732, %f725, %f718, %f711};
	fma.rn.f32 	%f710, %f405, %f411, %f710;
	st.local.v4.f32 	[%rd1+224], {%f731, %f724, %f717, %f710};
	fma.rn.f32 	%f709, %f404, %f411, %f709;
	st.local.v4.f32 	[%rd1+336], {%f730, %f723, %f716, %f709};
	fma.rn.f32 	%f708, %f403, %f411, %f708;
	st.local.v4.f32 	[%rd1+448], {%f729, %f722, %f715, %f708};
	fma.rn.f32 	%f707, %f402, %f411, %f707;
	st.local.v4.f32 	[%rd1+560], {%f728, %f721, %f714, %f707};
	fma.rn.f32 	%f706, %f401, %f411, %f706;
	st.local.v4.f32 	[%rd1+672], {%f727, %f720, %f713, %f706};
	ld.shared.f32 	%f412, [%r27+52];
	ld.shared.f32 	%f413, [%r27+48];
	ld.shared.f32 	%f414, [%r27+44];
	ld.shared.f32 	%f415, [%r27+40];
	ld.shared.f32 	%f416, [%r27+36];
	ld.shared.f32 	%f417, [%r27+32];
	ld.shared.f32 	%f418, [%r27+28];
	fma.rn.f32 	%f705, %f418, %f408, %f705;
	fma.rn.f32 	%f704, %f417, %f408, %f704;
	fma.rn.f32 	%f703, %f416, %f408, %f703;
	fma.rn.f32 	%f702, %f415, %f408, %f702;
	fma.rn.f32 	%f701, %f414, %f408, %f701;
	fma.rn.f32 	%f700, %f413, %f408, %f700;
	fma.rn.f32 	%f699, %f412, %f408, %f699;
	fma.rn.f32 	%f698, %f418, %f409, %f698;
	fma.rn.f32 	%f697, %f417, %f409, %f697;
	fma.rn.f32 	%f696, %f416, %f409, %f696;
	fma.rn.f32 	%f695, %f415, %f409, %f695;
	fma.rn.f32 	%f694, %f414, %f409, %f694;
	fma.rn.f32 	%f693, %f413, %f409, %f693;
	fma.rn.f32 	%f692, %f412, %f409, %f692;
	fma.rn.f32 	%f691, %f418, %f410, %f691;
	fma.rn.f32 	%f690, %f417, %f410, %f690;
	fma.rn.f32 	%f689, %f416, %f410, %f689;
	fma.rn.f32 	%f688, %f415, %f410, %f688;
	fma.rn.f32 	%f687, %f414, %f410, %f687;
	fma.rn.f32 	%f686, %f413, %f410, %f686;
	fma.rn.f32 	%f685, %f412, %f410, %f685;
	fma.rn.f32 	%f684, %f418, %f411, %f684;
	st.local.v4.f32 	[%rd1+16], {%f705, %f698, %f691, %f684};
	fma.rn.f32 	%f683, %f417, %f411, %f683;
	st.local.v4.f32 	[%rd1+128], {%f704, %f697, %f690, %f683};
	fma.rn.f32 	%f682, %f416, %f411, %f682;
	st.local.v4.f32 	[%rd1+240], {%f703, %f696, %f689, %f682};
	fma.rn.f32 	%f681, %f415, %f411, %f681;
	st.local.v4.f32 	[%rd1+352], {%f702, %f695, %f688, %f681};
	fma.rn.f32 	%f680, %f414, %f411, %f680;
	st.local.v4.f32 	[%rd1+464], {%f701, %f694, %f687, %f680};
	fma.rn.f32 	%f679, %f413, %f411, %f679;
	st.local.v4.f32 	[%rd1+576], {%f700, %f693, %f686, %f679};
	fma.rn.f32 	%f678, %f412, %f411, %f678;
	st.local.v4.f32 	[%rd1+688], {%f699, %f692, %f685, %f678};
	ld.shared.f32 	%f419, [%r27+80];
	ld.shared.f32 	%f420, [%r27+76];
	ld.shared.f32 	%f421, [%r27+72];
	ld.shared.f32 	%f422, [%r27+68];
	ld.shared.f32 	%f423, [%r27+64];
	ld.shared.f32 	%f424, [%r27+60];
	ld.shared.f32 	%f425, [%r27+56];
	fma.rn.f32 	%f677, %f425, %f408, %f677;
	fma.rn.f32 	%f676, %f424, %f408, %f676;
	fma.rn.f32 	%f675, %f423, %f408, %f675;
	fma.rn.f32 	%f674, %f422, %f408, %f674;
	fma.rn.f32 	%f673, %f421, %f408, %f673;
	fma.rn.f32 	%f672, %f420, %f408, %f672;
	fma.rn.f32 	%f671, %f419, %f408, %f671;
	fma.rn.f32 	%f670, %f425, %f409, %f670;
	fma.rn.f32 	%f669, %f424, %f409, %f669;
	fma.rn.f32 	%f668, %f423, %f409, %f668;
	fma.rn.f32 	%f667, %f422, %f409, %f667;
	fma.rn.f32 	%f666, %f421, %f409, %f666;
	fma.rn.f32 	%f665, %f420, %f409, %f665;
	fma.rn.f32 	%f664, %f419, %f409, %f664;
	fma.rn.f32 	%f663, %f425, %f410, %f663;
	fma.rn.f32 	%f662, %f424, %f410, %f662;
	fma.rn.f32 	%f661, %f423, %f410, %f661;
	fma.rn.f32 	%f660, %f422, %f410, %f660;
	fma.rn.f32 	%f659, %f421, %f410, %f659;
	fma.rn.f32 	%f658, %f420, %f410, %f658;
	fma.rn.f32 	%f657, %f419, %f410, %f657;
	fma.rn.f32 	%f656, %f425, %f411, %f656;
	st.local.v4.f32 	[%rd1+32], {%f677, %f670, %f663, %f656};
	fma.rn.f32 	%f655, %f424, %f411, %f655;
	st.local.v4.f32 	[%rd1+144], {%f676, %f669, %f662, %f655};
	fma.rn.f32 	%f654, %f423, %f411, %f654;
	st.local.v4.f32 	[%rd1+256], {%f675, %f668, %f661, %f654};
	fma.rn.f32 	%f653, %f422, %f411, %f653;
	st.local.v4.f32 	[%rd1+368], {%f674, %f667, %f660, %f653};
	fma.rn.f32 	%f652, %f421, %f411, %f652;
	st.local.v4.f32 	[%rd1+480], {%f673, %f666, %f659, %f652};
	fma.rn.f32 	%f651, %f420, %f411, %f651;
	st.local.v4.f32 	[%rd1+592], {%f672, %f665, %f658, %f651};
	fma.rn.f32 	%f650, %f419, %f411, %f650;
	st.local.v4.f32 	[%rd1+704], {%f671, %f664, %f657, %f650};
	ld.shared.f32 	%f426, [%r27+108];
	ld.shared.f32 	%f427, [%r27+104];
	ld.shared.f32 	%f428, [%r27+100];
	ld.shared.f32 	%f429, [%r27+96];
	ld.shared.f32 	%f430, [%r27+92];
	ld.shared.f32 	%f431, [%r27+88];
	ld.shared.f32 	%f432, [%r27+84];
	fma.rn.f32 	%f649, %f432, %f408, %f649;
	fma.rn.f32 	%f648, %f431, %f408, %f648;
	fma.rn.f32 	%f647, %f430, %f408, %f647;
	fma.rn.f32 	%f646, %f429, %f408, %f646;
	fma.rn.f32 	%f645, %f428, %f408, %f645;
	fma.rn.f32 	%f644, %f427, %f408, %f644;
	fma.rn.f32 	%f643, %f426, %f408, %f643;
	fma.rn.f32 	%f642, %f432, %f409, %f642;
	fma.rn.f32 	%f641, %f431, %f409, %f641;
	fma.rn.f32 	%f640, %f430, %f409, %f640;
	fma.rn.f32 	%f639, %f429, %f409, %f639;
	fma.rn.f32 	%f638, %f428, %f409, %f638;
	fma.rn.f32 	%f637, %f427, %f409, %f637;
	fma.rn.f32 	%f636, %f426, %f409, %f636;
	fma.rn.f32 	%f635, %f432, %f410, %f635;
	fma.rn.f32 	%f634, %f431, %f410, %f634;
	fma.rn.f32 	%f633, %f430, %f410, %f633;
	fma.rn.f32 	%f632, %f429, %f410, %f632;
	fma.rn.f32 	%f631, %f428, %f410, %f631;
	fma.rn.f32 	%f630, %f427, %f410, %f630;
	fma.rn.f32 	%f629, %f426, %f410, %f629;
	fma.rn.f32 	%f628, %f432, %f411, %f628;
	st.local.v4.f32 	[%rd1+48], {%f649, %f642, %f635, %f628};
	fma.rn.f32 	%f627, %f431, %f411, %f627;
	st.local.v4.f32 	[%rd1+160], {%f648, %f641, %f634, %f627};
	fma.rn.f32 	%f626, %f430, %f411, %f626;
	st.local.v4.f32 	[%rd1+272], {%f647, %f640, %f633, %f626};
	fma.rn.f32 	%f625, %f429, %f411, %f625;
	st.local.v4.f32 	[%rd1+384], {%f646, %f639, %f632, %f625};
	fma.rn.f32 	%f624, %f428, %f411, %f624;
	st.local.v4.f32 	[%rd1+496], {%f645, %f638, %f631, %f624};
	fma.rn.f32 	%f623, %f427, %f411, %f623;
	st.local.v4.f32 	[%rd1+608], {%f644, %f637, %f630, %f623};
	fma.rn.f32 	%f622, %f426, %f411, %f622;
	st.local.v4.f32 	[%rd1+720], {%f643, %f636, %f629, %f622};
	ld.shared.f32 	%f433, [%r27+136];
	ld.shared.f32 	%f434, [%r27+132];
	ld.shared.f32 	%f435, [%r27+128];
	ld.shared.f32 	%f436, [%r27+124];
	ld.shared.f32 	%f437, [%r27+120];
	ld.shared.f32 	%f438, [%r27+116];
	ld.shared.f32 	%f439, [%r27+112];
	fma.rn.f32 	%f621, %f439, %f408, %f621;
	fma.rn.f32 	%f620, %f438, %f408, %f620;
	fma.rn.f32 	%f619, %f437, %f408, %f619;
	fma.rn.f32 	%f618, %f436, %f408, %f618;
	fma.rn.f32 	%f617, %f435, %f408, %f617;
	fma.rn.f32 	%f616, %f434, %f408, %f616;
	fma.rn.f32 	%f615, %f433, %f408, %f615;
	fma.rn.f32 	%f614, %f439, %f409, %f614;
	fma.rn.f32 	%f613, %f438, %f409, %f613;
	fma.rn.f32 	%f612, %f437, %f409, %f612;
	fma.rn.f32 	%f611, %f436, %f409, %f611;
	fma.rn.f32 	%f610, %f435, %f409, %f610;
	fma.rn.f32 	%f609, %f434, %f409, %f609;
	fma.rn.f32 	%f608, %f433, %f409, %f608;
	fma.rn.f32 	%f607, %f439, %f410, %f607;
	fma.rn.f32 	%f606, %f438, %f410, %f606;
	fma.rn.f32 	%f605, %f437, %f410, %f605;
	fma.rn.f32 	%f604, %f436, %f410, %f604;
	fma.rn.f32 	%f603, %f435, %f410, %f603;
	fma.rn.f32 	%f602, %f434, %f410, %f602;
	fma.rn.f32 	%f601, %f433, %f410, %f601;
	fma.rn.f32 	%f600, %f439, %f411, %f600;
	st.local.v4.f32 	[%rd1+64], {%f621, %f614, %f607, %f600};
	fma.rn.f32 	%f599, %f438, %f411, %f599;
	st.local.v4.f32 	[%rd1+176], {%f620, %f613, %f606, %f599};
	fma.rn.f32 	%f598, %f437, %f411, %f598;
	st.local.v4.f32 	[%rd1+288], {%f619, %f612, %f605, %f598};
	fma.rn.f32 	%f597, %f436, %f411, %f597;
	st.local.v4.f32 	[%rd1+400], {%f618, %f611, %f604, %f597};
	fma.rn.f32 	%f596, %f435, %f411, %f596;
	st.local.v4.f32 	[%rd1+512], {%f617, %f610, %f603, %f596};
	fma.rn.f32 	%f595, %f434, %f411, %f595;
	st.local.v4.f32 	[%rd1+624], {%f616, %f609, %f602, %f595};
	fma.rn.f32 	%f594, %f433, %f411, %f594;
	st.local.v4.f32 	[%rd1+736], {%f615, %f608, %f601, %f594};
	ld.shared.f32 	%f440, [%r27+164];
	ld.shared.f32 	%f441, [%r27+160];
	ld.shared.f32 	%f442, [%r27+156];
	ld.shared.f32 	%f443, [%r27+152];
	ld.shared.f32 	%f444, [%r27+148];
	ld.shared.f32 	%f445, [%r27+144];
	ld.shared.f32 	%f446, [%r27+140];
	fma.rn.f32 	%f593, %f446, %f408, %f593;
	fma.rn.f32 	%f592, %f445, %f408, %f592;
	fma.rn.f32 	%f591, %f444, %f408, %f591;
	fma.rn.f32 	%f590, %f443, %f408, %f590;
	fma.rn.f32 	%f589, %f442, %f408, %f589;
	fma.rn.f32 	%f588, %f441, %f408, %f588;
	fma.rn.f32 	%f587, %f440, %f408, %f587;
	fma.rn.f32 	%f586, %f446, %f409, %f586;
	fma.rn.f32 	%f585, %f445, %f409, %f585;
	fma.rn.f32 	%f584, %f444, %f409, %f584;
	fma.rn.f32 	%f583, %f443, %f409, %f583;
	fma.rn.f32 	%f582, %f442, %f409, %f582;
	fma.rn.f32 	%f581, %f441, %f409, %f581;
	fma.rn.f32 	%f580, %f440, %f409, %f580;
	fma.rn.f32 	%f579, %f446, %f410, %f579;
	fma.rn.f32 	%f578, %f445, %f410, %f578;
	fma.rn.f32 	%f577, %f444, %f410, %f577;
	fma.rn.f32 	%f576, %f443, %f410, %f576;
	fma.rn.f32 	%f575, %f442, %f410, %f575;
	fma.rn.f32 	%f574, %f441, %f410, %f574;
	fma.rn.f32 	%f573, %f440, %f410, %f573;
	fma.rn.f32 	%f572, %f446, %f411, %f572;
	st.local.v4.f32 	[%rd1+80], {%f593, %f586, %f579, %f572};
	fma.rn.f32 	%f571, %f445, %f411, %f571;
	st.local.v4.f32 	[%rd1+192], {%f592, %f585, %f578, %f571};
	fma.rn.f32 	%f570, %f444, %f411, %f570;
	st.local.v4.f32 	[%rd1+304], {%f591, %f584, %f577, %f570};
	fma.rn.f32 	%f569, %f443, %f411, %f569;
	st.local.v4.f32 	[%rd1+416], {%f590, %f583, %f576, %f569};
	fma.rn.f32 	%f568, %f442, %f411, %f568;
	st.local.v4.f32 	[%rd1+528], {%f589, %f582, %f575, %f568};
	fma.rn.f32 	%f567, %f441, %f411, %f567;
	st.local.v4.f32 	[%rd1+640], {%f588, %f581, %f574, %f567};
	fma.rn.f32 	%f566, %f440, %f411, %f566;
	st.local.v4.f32 	[%rd1+752], {%f587, %f580, %f573, %f566};
	ld.shared.f32 	%f447, [%r27+192];
	ld.shared.f32 	%f448, [%r27+188];
	ld.shared.f32 	%f449, [%r27+184];
	ld.shared.f32 	%f450, [%r27+180];
	ld.shared.f32 	%f451, [%r27+176];
	ld.shared.f32 	%f452, [%r27+172];
	ld.shared.f32 	%f453, [%r27+168];
	fma.rn.f32 	%f565, %f453, %f408, %f565;
	fma.rn.f32 	%f564, %f452, %f408, %f564;
	fma.rn.f32 	%f563, %f451, %f408, %f563;
	fma.rn.f32 	%f562, %f450, %f408, %f562;
	fma.rn.f32 	%f561, %f449, %f408, %f561;
	fma.rn.f32 	%f560, %f448, %f408, %f560;
	fma.rn.f32 	%f559, %f447, %f408, %f559;
	fma.rn.f32 	%f558, %f453, %f409, %f558;
	fma.rn.f32 	%f557, %f452, %f409, %f557;
	fma.rn.f32 	%f556, %f451, %f409, %f556;
	fma.rn.f32 	%f555, %f450, %f409, %f555;
	fma.rn.f32 	%f554, %f449, %f409, %f554;
	fma.rn.f32 	%f553, %f448, %f409, %f553;
	fma.rn.f32 	%f552, %f447, %f409, %f552;
	fma.rn.f32 	%f551, %f453, %f410, %f551;
	fma.rn.f32 	%f550, %f452, %f410, %f550;
	fma.rn.f32 	%f549, %f451, %f410, %f549;
	fma.rn.f32 	%f548, %f450, %f410, %f548;
	fma.rn.f32 	%f547, %f449, %f410, %f547;
	fma.rn.f32 	%f546, %f448, %f410, %f546;
	fma.rn.f32 	%f545, %f447, %f410, %f545;
	fma.rn.f32 	%f544, %f453, %f411, %f544;
	st.local.v4.f32 	[%rd1+96], {%f565, %f558, %f551, %f544};
	fma.rn.f32 	%f543, %f452, %f411, %f543;
	st.local.v4.f32 	[%rd1+208], {%f564, %f557, %f550, %f543};
	fma.rn.f32 	%f542, %f451, %f411, %f542;
	st.local.v4.f32 	[%rd1+320], {%f563, %f556, %f549, %f542};
	fma.rn.f32 	%f541, %f450, %f411, %f541;
	st.local.v4.f32 	[%rd1+432], {%f562, %f555, %f548, %f541};
	fma.rn.f32 	%f540, %f449, %f411, %f540;
	st.local.v4.f32 	[%rd1+544], {%f561, %f554, %f547, %f540};
	fma.rn.f32 	%f539, %f448, %f411, %f539;
	st.local.v4.f32 	[%rd1+656], {%f560, %f553, %f546, %f539};
	fma.rn.f32 	%f538, %f447, %f411, %f538;
	st.local.v4.f32 	[%rd1+768], {%f559, %f552, %f545, %f538};
	add.s32 	%r35, %r35, 1;
	add.s64 	%rd30, %rd30, 1024;
	add.s64 	%rd29, %rd29, 4;
	setp.ne.s32 	%p2, %r35, 1024;
	@%p2 bra 	$L__BB0_1;
	ld.param.u64 	%rd28, [my_kernel_kernel0_param_3];
	ld.param.u64 	%rd27, [my_kernel_kernel0_param_2];
	mov.u32 	%r32, %ctaid.x;
	mul.lo.s32 	%r33, %r32, 1792;
	mad.lo.s32 	%r34, %r2, 25088, %r33;
	or.b32  	%r36, %r34, %r3;
	cvta.to.global.u64 	%rd22, %rd28;
	mul.wide.u32 	%rd23, %r3, 4;
	add.s64 	%rd24, %rd22, %rd23;
	ld.global.nc.f32 	%f393, [%rd24];
	ld.global.nc.f32 	%f394, [%rd24+4];
	ld.global.nc.f32 	%f395, [%rd24+8];
	ld.global.nc.f32 	%f396, [%rd24+12];
	cvta.to.global.u64 	%rd9, %rd27;
	mov.b32 	%r37, 0;
$L__BB0_5:
	ld.local.v4.f32 	{%f454, %f455, %f456, %f457}, [%rd31+-336];
	add.f32 	%f458, %f454, %f393;
	max.f32 	%f459, %f458, 0f00000000;
	mul.wide.u32 	%rd25, %r36, 4;
	add.s64 	%rd26, %rd9, %rd25;
	st.global.f32 	[%rd26], %f459;
	ld.local.v4.f32 	{%f460, %f461, %f462, %f463}, [%rd31+-224];
	add.f32 	%f464, %f460, %f393;
	max.f32 	%f465, %f464, 0f00000000;
	st.global.f32 	[%rd26+1024], %f465;
	ld.local.v4.f32 	{%f466, %f467, %f468, %f469}, [%rd31+-112];
	add.f32 	%f470, %f466, %f393;
	max.f32 	%f471, %f470, 0f00000000;
	st.global.f32 	[%rd26+2048], %f471;
	ld.local.v4.f32 	{%f472, %f473, %f474, %f475}, [%rd31];
	add.f32 	%f476, %f472, %f393;
	max.f32 	%f477, %f476, 0f00000000;
	st.global.f32 	[%rd26+3072], %f477;
	ld.local.v4.f32 	{%f478, %f479, %f480, %f481}, [%rd31+112];
	add.f32 	%f482, %f478, %f393;
	max.f32 	%f483, %f482, 0f00000000;
	st.global.f32 	[%rd26+4096], %f483;
	ld.local.v4.f32 	{%f484, %f485, %f486, %f487}, [%rd31+224];
	add.f32 	%f488, %f484, %f393;
	max.f32 	%f489, %f488, 0f00000000;
	st.global.f32 	[%rd26+5120], %f489;
	ld.local.v4.f32 	{%f490, %f491, %f492, %f493}, [%rd31+336];
	add.f32 	%f494, %f490, %f393;
	max.f32 	%f495, %f494, 0f00000000;
	st.global.f32 	[%rd26+6144], %f495;
	add.f32 	%f496, %f455, %f394;
	max.f32 	%f497, %f496, 0f00000000;
	st.global.f32 	[%rd26+4], %f497;
	add.f32 	%f498, %f461, %f394;
	max.f32 	%f499, %f498, 0f00000000;
	st.global.f32 	[%rd26+1028], %f499;
	add.f32 	%f500, %f467, %f394;
	max.f32 	%f501, %f500, 0f00000000;
	st.global.f32 	[%rd26+2052], %f501;
	add.f32 	%f502, %f473, %f394;
	max.f32 	%f503, %f502, 0f00000000;
	st.global.f32 	[%rd26+3076], %f503;
	add.f32 	%f504, %f479, %f394;
	max.f32 	%f505, %f504, 0f00000000;
	st.global.f32 	[%rd26+4100], %f505;
	add.f32 	%f506, %f485, %f394;
	max.f32 	%f507, %f506, 0f00000000;
	st.global.f32 	[%rd26+5124], %f507;
	add.f32 	%f508, %f491, %f394;
	max.f32 	%f509, %f508, 0f00000000;
	st.global.f32 	[%rd26+6148], %f509;
	add.f32 	%f510, %f456, %f395;
	max.f32 	%f511, %f510, 0f00000000;
	st.global.f32 	[%rd26+8], %f511;
	add.f32 	%f512, %f462, %f395;
	max.f32 	%f513, %f512, 0f00000000;
	st.global.f32 	[%rd26+1032], %f513;
	add.f32 	%f514, %f468, %f395;
	max.f32 	%f515, %f514, 0f00000000;
	st.global.f32 	[%rd26+2056], %f515;
	add.f32 	%f516, %f474, %f395;
	max.f32 	%f517, %f516, 0f00000000;
	st.global.f32 	[%rd26+3080], %f517;
	add.f32 	%f518, %f480, %f395;
	max.f32 	%f519, %f518, 0f00000000;
	st.global.f32 	[%rd26+4104], %f519;
	add.f32 	%f520, %f486, %f395;
	max.f32 	%f521, %f520, 0f00000000;
	st.global.f32 	[%rd26+5128], %f521;
	add.f32 	%f522, %f492, %f395;
	max.f32 	%f523, %f522, 0f00000000;
	st.global.f32 	[%rd26+6152], %f523;
	add.f32 	%f524, %f457, %f396;
	max.f32 	%f525, %f524, 0f00000000;
	st.global.f32 	[%rd26+12], %f525;
	add.f32 	%f526, %f463, %f396;
	max.f32 	%f527, %f526, 0f00000000;
	st.global.f32 	[%rd26+1036], %f527;
	add.f32 	%f528, %f469, %f396;
	max.f32 	%f529, %f528, 0f00000000;
	st.global.f32 	[%rd26+2060], %f529;
	add.f32 	%f530, %f475, %f396;
	max.f32 	%f531, %f530, 0f00000000;
	st.global.f32 	[%rd26+3084], %f531;
	add.f32 	%f532, %f481, %f396;
	max.f32 	%f533, %f532, 0f00000000;
	st.global.f32 	[%rd26+4108], %f533;
	add.f32 	%f534, %f487, %f396;
	max.f32 	%f535, %f534, 0f00000000;
	st.global.f32 	[%rd26+5132], %f535;
	add.f32 	%f536, %f493, %f396;
	max.f32 	%f537, %f536, 0f00000000;
	st.global.f32 	[%rd26+6156], %f537;
	add.s32 	%r37, %r37, 1;
	add.s32 	%r36, %r36, 3584;
	add.s64 	%rd31, %rd31, 16;
	setp.ne.s32 	%p3, %r37, 7;
	@%p3 bra 	$L__BB0_5;
	ret;

}


// ===== COMPILED SASS (sm_100) =====

	.target	sm_100

	.elftype	@"ET_EXEC"


//--------------------- .note.nv.tkinfo           --------------------------
	.section	.note.nv.tkinfo,"",@"SHT_NOTE"
	.sectionflags	@"SHF_NOTE_NV_TKINFO"
	.tkinfo
        /*0018*/ 	.word	0x00000002
        /*0030*/ 	.string	""
        /*0030*/ 	.string	"ptxas"
        /*0030*/ 	.string	"Cuda compilation tools, release 13.0, V13.0.88"
        /*0030*/ 	.string	"Build cuda_13.0.r13.0/compiler.36424714_0"
        /*0030*/ 	.string	"-arch sm_100 -m 64 "



//--------------------- .note.nv.cuinfo           --------------------------
	.section	.note.nv.cuinfo,"",@"SHT_NOTE"
	.sectionflags	@"SHF_NOTE_NV_CUINFO"
        /*0018*/ 	.short	0x0002
        /*001a*/ 	.short	0x0064
        /*001c*/ 	.short	0x0082
	.zero		2


//--------------------- .nv.info                  --------------------------
	.section	.nv.info,"",@"SHT_CUDA_INFO"
	.align	4


	//----- nvinfo : EIATTR_REGCOUNT
	.align		4
        /*0000*/ 	.byte	0x04, 0x2f
        /*0002*/ 	.short	(.L_1 - .L_0)
	.align		4
.L_0:
        /*0004*/ 	.word	index@(my_kernel_kernel0)
        /*0008*/ 	.word	0x000000e9


	//----- nvinfo : EIATTR_FRAME_SIZE
	.align		4
.L_1:
        /*000c*/ 	.byte	0x04, 0x11
        /*000e*/ 	.short	(.L_3 - .L_2)
	.align		4
.L_2:
        /*0010*/ 	.word	index@(my_kernel_kernel0)
        /*0014*/ 	.word	0x00000310


	//----- nvinfo : EIATTR_MIN_STACK_SIZE
	.align		4
.L_3:
        /*0018*/ 	.byte	0x04, 0x12
        /*001a*/ 	.short	(.L_5 - .L_4)
	.align		4
.L_4:
        /*001c*/ 	.word	index@(my_kernel_kernel0)
        /*0020*/ 	.word	0x00000310
.L_5:


//--------------------- .nv.compat                --------------------------
	.section	.nv.compat,"",@"SHT_CUDA_COMPAT_INFO"
	.align	4
        /*0000*/ 	.byte	0x02, 0x09, 0x00, 0x00, 0x02, 0x02, 0x01, 0x00, 0x02, 0x05, 0x05, 0x00, 0x03, 0x07, 0x01, 0x01
        /*0010*/ 	.byte	0x02, 0x03, 0x00, 0x00, 0x02, 0x06, 0x01, 0x00, 0x04, 0x0b, 0x08, 0x00, 0x09, 0x00, 0x00, 0x00
        /*0020*/ 	.byte	0x00, 0x00, 0x00, 0x00


//--------------------- .nv.info.my_kernel_kernel0 --------------------------
	.section	.nv.info.my_kernel_kernel0,"",@"SHT_CUDA_INFO"
	.sectionflags	@""
	.align	4


	//----- nvinfo : EIATTR_CUDA_API_VERSION
	.align		4
        /*0000*/ 	.byte	0x04, 0x37
        /*0002*/ 	.short	(.L_7 - .L_6)
.L_6:
        /*0004*/ 	.word	0x00000082


	//----- nvinfo : EIATTR_KPARAM_INFO
	.align		4
.L_7:
        /*0008*/ 	.byte	0x04, 0x17
        /*000a*/ 	.short	(.L_9 - .L_8)
.L_8:
        /*000c*/ 	.word	0x00000000
        /*0010*/ 	.short	0x0003
        /*0012*/ 	.short	0x0018
        /*0014*/ 	.byte	0x00, 0xf5, 0x21, 0x00


	//----- nvinfo : EIATTR_KPARAM_INFO
	.align		4
.L_9:
        /*0018*/ 	.byte	0x04, 0x17
        /*001a*/ 	.short	(.L_11 - .L_10)
.L_10:
        /*001c*/ 	.word	0x00000000
        /*0020*/ 	.short	0x0002
        /*0022*/ 	.short	0x0010
        /*0024*/ 	.byte	0x00, 0xf5, 0x21, 0x00


	//----- nvinfo : EIATTR_KPARAM_INFO
	.align		4
.L_11:
        /*0028*/ 	.byte	0x04, 0x17
        /*002a*/ 	.short	(.L_13 - .L_12)
.L_12:
        /*002c*/ 	.word	0x00000000
        /*0030*/ 	.short	0x0001
        /*0032*/ 	.short	0x0008
        /*0034*/ 	.byte	0x00, 0xf5, 0x21, 0x00


	//----- nvinfo : EIATTR_KPARAM_INFO
	.align		4
.L_13:
        /*0038*/ 	.byte	0x04, 0x17
        /*003a*/ 	.short	(.L_15 - .L_14)
.L_14:
        /*003c*/ 	.word	0x00000000
        /*0040*/ 	.short	0x0000
        /*0042*/ 	.short	0x0000
        /*0044*/ 	.byte	0x00, 0xf5, 0x21, 0x00


	//----- nvinfo : EIATTR_SPARSE_MMA_MASK
	.align		4
.L_15:
        /*0048*/ 	.byte	0x03, 0x50
        /*004a*/ 	.short	0x0000


	//----- nvinfo : EIATTR_MAXREG_COUNT
	.align		4
        /*004c*/ 	.byte	0x03, 0x1b
        /*004e*/ 	.short	0x00ff


	//----- nvinfo : EIATTR_NUM_BARRIERS
	.align		4
        /*0050*/ 	.byte	0x02, 0x4c
        /*0052*/ 	.byte	0x01
	.zero		1


	//----- nvinfo : EIATTR_MERCURY_ISA_VERSION
	.align		4
        /*0054*/ 	.byte	0x03, 0x5f
        /*0056*/ 	.short	0x0101


	//----- nvinfo : EIATTR_VRC_CTA_INIT_COUNT
	.align		4
        /*0058*/ 	.byte	0x02, 0x4a
	.zero		1
	.zero		1


	//----- nvinfo : EIATTR_EXIT_INSTR_OFFSETS
	.align		4
        /*005c*/ 	.byte	0x04, 0x1c
        /*005e*/ 	.short	(.L_17 - .L_16)


	//   ....[0]....
.L_16:
        /*0060*/ 	.word	0x00002680


	//----- nvinfo : EIATTR_CBANK_PARAM_SIZE
	.align		4
.L_17:
        /*0064*/ 	.byte	0x03, 0x19
        /*0066*/ 	.short	0x0020


	//----- nvinfo : EIATTR_PARAM_CBANK
	.align		4
        /*0068*/ 	.byte	0x04, 0x0a
        /*006a*/ 	.short	(.L_19 - .L_18)
	.align		4
.L_18:
        /*006c*/ 	.word	index@(.nv.constant0.my_kernel_kernel0)
        /*0070*/ 	.short	0x0380
        /*0072*/ 	.short	0x0020


	//----- nvinfo : EIATTR_SW_WAR
	.align		4
.L_19:
        /*0074*/ 	.byte	0x04, 0x36
        /*0076*/ 	.short	(.L_21 - .L_20)
.L_20:
        /*0078*/ 	.word	0x00000008
.L_21:


//--------------------- .nv.callgraph             --------------------------
	.section	.nv.callgraph,"",@"SHT_CUDA_CALLGRAPH"
	.align	4
	.sectionentsize	8
	.align		4
        /*0000*/ 	.word	0x00000000
	.align		4
        /*0004*/ 	.word	0xffffffff
	.align		4
        /*0008*/ 	.word	0x00000000
	.align		4
        /*000c*/ 	.word	0xfffffffe
	.align		4
        /*0010*/ 	.word	0x00000000
	.align		4
        /*0014*/ 	.word	0xfffffffd
	.align		4
        /*0018*/ 	.word	0x00000000
	.align		4
        /*001c*/ 	.word	0xfffffffc


//--------------------- .text.my_kernel_kernel0   --------------------------
	.section	.text.my_kernel_kernel0,"ax",@progbits
	.align	128
        .global         my_kernel_kernel0
        .type           my_kernel_kernel0,@function
        .size           my_kernel_kernel0,(.L_x_3 - my_kernel_kernel0)
        .other          my_kernel_kernel0,@"STO_CUDA_ENTRY STV_DEFAULT"
my_kernel_kernel0:
.text.my_kernel_kernel0:
[----:B------:R-:W0:Y:S01]  /*0000*/  LDC R1, c[0x0][0x37c] ;  /* 0x0000df00ff017b82 */ /* 0x000e220000000800 */
[----:B------:R-:W1:Y:S07]  /*0010*/  S2R R202, SR_TID.X ;  /* 0x0000000000ca7919 */ /* 0x000e6e0000002100 */
[----:B------:R-:W2:Y:S01]  /*0020*/  S2UR UR4, SR_CTAID.X ;  /* 0x00000000000479c3 */ /* 0x000ea20000002500 */
[----:B0-----:R-:W-:Y:S02]  /*0030*/  IADD3 R1, PT, PT, R1, -0x310, RZ ;  /* 0xfffffcf001017810 */ /* 0x001fe40007ffe0ff */
[----:B------:R-:W-:-:S02]  /*0040*/  CS2R R30, SRZ ;  /* 0x00000000001e7805 */ /* 0x000fc4000001ff00 */
[----:B------:R-:W-:Y:S02]  /*0050*/  CS2R R10, SRZ ;  /* 0x00000000000a7805 */ /* 0x000fe4000001ff00 */
[----:B------:R-:W-:Y:S02]  /*0060*/  CS2R R14, SRZ ;  /* 0x00000000000e7805 */ /* 0x000fe4000001ff00 */
[----:B------:R-:W-:Y:S01]  /*0070*/  CS2R R18, SRZ ;  /* 0x0000000000127805 */ /* 0x000fe2000001ff00 */
[----:B------:R0:W-:Y:S01]  /*0080*/  STL.128 [R1], RZ ;  /* 0x000000ff01007387 */ /* 0x0001e20000100c00 */
[----:B------:R-:W-:Y:S01]  /*0090*/  CS2R R22, SRZ ;  /* 0x0000000000167805 */ /* 0x000fe2000001ff00 */
[----:B------:R-:W3:Y:S01]  /*00a0*/  S2UR UR7, SR_CgaCtaId ;  /* 0x00000000000779c3 */ /* 0x000ee20000008800 */
[----:B------:R-:W-:Y:S01]  /*00b0*/  CS2R R26, SRZ ;  /* 0x00000000001a7805 */ /* 0x000fe2000001ff00 */
[----:B------:R0:W-:Y:S01]  /*00c0*/  STL.128 [R1+0x70], RZ ;  /* 0x000070ff01007387 */ /* 0x0001e20000100c00 */
[----:B------:R-:W-:-:S02]  /*00d0*/  CS2R R28, SRZ ;  /* 0x00000000001c7805 */ /* 0x000fc4000001ff00 */
[----:B------:R-:W-:Y:S02]  /*00e0*/  CS2R R8, SRZ ;  /* 0x0000000000087805 */ /* 0x000fe4000001ff00 */
[----:B------:R-:W-:Y:S01]  /*00f0*/  CS2R R12, SRZ ;  /* 0x00000000000c7805 */ /* 0x000fe2000001ff00 */
[----:B------:R0:W-:Y:S01]  /*0100*/  STL.128 [R1+0xe0], RZ ;  /* 0x0000e0ff01007387 */ /* 0x0001e20000100c00 */
[----:B------:R-:W-:Y:S02]  /*0110*/  CS2R R16, SRZ ;  /* 0x0000000000107805 */ /* 0x000fe4000001ff00 */
[----:B------:R-:W-:Y:S02]  /*0120*/  CS2R R20, SRZ ;  /* 0x0000000000147805 */ /* 0x000fe4000001ff00 */
        /* <DEDUP_REMOVED lines=14> */
[----:B-1----:R-:W-:Y:S02]  /*0210*/  LOP3.LUT R0, R202, 0xff, RZ, 0xc0, !PT ;  /* 0x000000ffca007812 */ /* 0x002fe400078ec0ff */
[----:B------:R-:W-:Y:S02]  /*0220*/  CS2R R32, SRZ ;  /* 0x0000000000207805 */ /* 0x000fe4000001ff00 */
[----:B------:R-:W-:Y:S01]  /*0230*/  CS2R R196, SRZ ;  /* 0x0000000000c47805 */ /* 0x000fe2000001ff00 */
[----:B------:R0:W-:Y:S01]  /*0240*/  STL.128 [R1+0x10], RZ ;  /* 0x000010ff01007387 */ /* 0x0001e20000100c00 */
[----:B------:R-:W-:Y:S01]  /*0250*/  CS2R R36, SRZ ;  /* 0x0000000000247805 */ /* 0x000fe2000001ff00 */
[----:B------:R-:W-:Y:S01]  /*0260*/  IMAD R0, R0, 0x25, RZ ;  /* 0x0000002500007824 */ /* 0x000fe200078e02ff */
[----:B------:R-:W-:Y:S01]  /*0270*/  CS2R R40, SRZ ;  /* 0x0000000000287805 */ /* 0x000fe2000001ff00 */
[----:B------:R0:W-:Y:S01]  /*0280*/  STL.128 [R1+0x80], RZ ;  /* 0x000080ff01007387 */ /* 0x0001e20000100c00 */
[----:B------:R-:W-:-:S02]  /*0290*/  CS2R R44, SRZ ;  /* 0x00000000002c7805 */ /* 0x000fc4000001ff00 */
[----:B------:R-:W-:Y:S02]  /*02a0*/  CS2R R142, SRZ ;  /* 0x00000000008e7805 */ /* 0x000fe4000001ff00 */
[----:B------:R-:W-:Y:S01]  /*02b0*/  SHF.R.U32.HI R0, RZ, 0x8, R0 ;  /* 0x00000008ff007819 */ /* 0x000fe20000011600 */
[----:B------:R0:W-:Y:S01]  /*02c0*/  STL.128 [R1+0xf0], RZ ;  /* 0x0000f0ff01007387 */ /* 0x0001e20000100c00 */
[----:B------:R-:W-:Y:S02]  /*02d0*/  CS2R R50, SRZ ;  /* 0x0000000000327805 */ /* 0x000fe4000001ff00 */
[----:B------:R-:W-:Y:S02]  /*02e0*/  CS2R R54, SRZ ;  /* 0x0000000000367805 */ /* 0x000fe4000001ff00 */
[----:B------:R-:W-:Y:S01]  /*02f0*/  IADD3 R3, PT, PT, RZ, -R0, RZ ;  /* 0x80000000ff037210 */ /* 0x000fe20007ffe0ff */
[----:B------:R0:W-:Y:S01]  /*0300*/  STL.128 [R1+0x160], RZ ;  /* 0x000160ff01007387 */ /* 0x0001e20000100c00 */
[----:B------:R-:W-:-:S02]  /*0310*/  CS2R R58, SRZ ;  /* 0x00000000003a7805 */ /* 0x000fc4000001ff00 */
[----:B------:R-:W-:Y:S02]  /*0320*/  CS2R R162, SRZ ;  /* 0x0000000000a27805 */ /* 0x000fe4000001ff00 */
[----:B------:R-:W-:Y:S01]  /*0330*/  PRMT R3, R3, 0x7710, RZ ;  /* 0x0000771003037816 */ /* 0x000fe200000000ff */
[----:B------:R0:W-:Y:S01]  /*0340*/  STL.128 [R1+0x1d0], RZ ;  /* 0x0001d0ff01007387 */ /* 0x0001e20000100c00 */
[----:B------:R-:W-:Y:S02]  /*0350*/  CS2R R154, SRZ ;  /* 0x00000000009a7805 */ /* 0x000fe4000001ff00 */
[----:B------:R-:W-:Y:S02]  /*0360*/  CS2R R150, SRZ ;  /* 0x0000000000967805 */ /* 0x000fe4000001ff00 */
[----:B------:R-:W-:Y:S01]  /*0370*/  IADD3 R2, PT, PT, R3, R202, RZ ;  /* 0x000000ca03027210 */ /* 0x000fe20007ffe0ff */
[----:B------:R0:W-:Y:S01]  /*0380*/  STL.128 [R1+0x240], RZ ;  /* 0x000240ff01007387 */ /* 0x0001e20000100c00 */
[----:B------:R-:W-:-:S02]  /*0390*/  CS2R R140, SRZ ;  /* 0x00000000008c7805 */ /* 0x000fc4000001ff00 */
[----:B------:R-:W-:Y:S02]  /*03a0*/  CS2R R48, SRZ ;  /* 0x0000000000307805 */ /* 0x000fe4000001ff00 */
[----:B------:R-:W-:Y:S01]  /*03b0*/  LOP3.LUT R3, R2, 0xfe, RZ, 0xc0, !PT ;  /* 0x000000fe02037812 */ /* 0x000fe200078ec0ff */
[----:B------:R0:W-:Y:S01]  /*03c0*/  STL.128 [R1+0x2b0], RZ ;  /* 0x0002b0ff01007387 */ /* 0x0001e20000100c00 */
[----:B------:R-:W-:Y:S02]  /*03d0*/  CS2R R52, SRZ ;  /* 0x0000000000347805 */ /* 0x000fe4000001ff00 */
[----:B------:R-:W-:Y:S02]  /*03e0*/  CS2R R56, SRZ ;  /* 0x0000000000387805 */ /* 0x000fe4000001ff00 */
[----:B------:R-:W-:Y:S01]  /*03f0*/  LEA.HI R3, R3, R0, RZ, 0x1f ;  /* 0x0000000003037211 */ /* 0x000fe200078ff8ff */
[----:B------:R0:W-:Y:S01]  /*0400*/  STL.128 [R1+0x20], RZ ;  /* 0x000020ff01007387 */ /* 0x0001e20000100c00 */
[----:B------:R-:W-:-:S02]  /*0410*/  CS2R R160, SRZ ;  /* 0x0000000000a07805 */ /* 0x000fc4000001ff00 */
[----:B------:R-:W-:Y:S02]  /*0420*/  CS2R R152, SRZ ;  /* 0x0000000000987805 */ /* 0x000fe4000001ff00 */
[----:B------:R-:W-:Y:S01]  /*0430*/  SHF.R.U32.HI R0, RZ, 0x2, R3 ;  /* 0x00000002ff007819 */ /* 0x000fe20000011603 */
[----:B------:R0:W-:Y:S01]  /*0440*/  STL.128 [R1+0x90], RZ ;  /* 0x000090ff01007387 */ /* 0x0001e20000100c00 */
[----:B------:R-:W1:Y:S01]  /*0450*/  LDC.64 R2, c[0x0][0x388] ;  /* 0x0000e200ff027b82 */ /* 0x000e620000000a00 */
[----:B------:R-:W-:Y:S02]  /*0460*/  CS2R R148, SRZ ;  /* 0x0000000000947805 */ /* 0x000fe4000001ff00 */
[----:B------:R-:W-:Y:S01]  /*0470*/  PRMT R4, R0, 0x9910, RZ ;  /* 0x0000991000047816 */ /* 0x000fe200000000ff */
[----:B------:R0:W-:Y:S01]  /*0480*/  STL.128 [R1+0x100], RZ ;  /* 0x000100ff01007387 */ /* 0x0001e20000100c00 */
[----:B------:R-:W-:Y:S02]  /*0490*/  CS2R R62, SRZ ;  /* 0x00000000003e7805 */ /* 0x000fe4000001ff00 */
[----:B------:R-:W-:-:S02]  /*04a0*/  CS2R R66, SRZ ;  /* 0x0000000000427805 */ /* 0x000fc4000001ff00 */
[----:B------:R-:W-:Y:S01]  /*04b0*/  LEA R4, R4, -R4, 0x3 ;  /* 0x8000000404047211 */ /* 0x000fe200078e18ff */
[----:B------:R0:W-:Y:S01]  /*04c0*/  STL.128 [R1+0x170], RZ ;  /* 0x000170ff01007387 */ /* 0x0001e20000100c00 */
[----:B------:R-:W-:Y:S02]  /*04d0*/  CS2R R70, SRZ ;  /* 0x0000000000467805 */ /* 0x000fe4000001ff00 */
[----:B------:R-:W-:Y:S02]  /*04e0*/  CS2R R74, SRZ ;  /* 0x00000000004a7805 */ /* 0x000fe4000001ff00 */
[----:B------:R-:W-:Y:S01]  /*04f0*/  IADD3 R7, PT, PT, RZ, -R4, RZ ;  /* 0x80000004ff077210 */ /* 0x000fe20007ffe0ff */
[----:B------:R0:W-:Y:S01]  /*0500*/  STL.128 [R1+0x1e0], RZ ;  /* 0x0001e0ff01007387 */ /* 0x0001e20000100c00 */
[----:B------:R-:W4:Y:S01]  /*0510*/  LDC.64 R4, c[0x0][0x380] ;  /* 0x0000e000ff047b82 */ /* 0x000f220000000a00 */
[----:B------:R-:W-:Y:S02]  /*0520*/  CS2R R158, SRZ ;  /* 0x00000000009e7805 */ /* 0x000fe4000001ff00 */
[----:B------:R-:W-:Y:S01]  /*0530*/  PRMT R7, R7, 0x7710, RZ ;  /* 0x0000771007077816 */ /* 0x000fe200000000ff */
[----:B------:R0:W-:Y:S01]  /*0540*/  STL.128 [R1+0x250], RZ ;  /* 0x000250ff01007387 */ /* 0x0001e20000100c00 */
[----:B------:R-:W-:-:S02]  /*0550*/  CS2R R78, SRZ ;  /* 0x00000000004e7805 */ /* 0x000fc4000001ff00 */
[----:B------:R-:W-:Y:S02]  /*0560*/  CS2R R82, SRZ ;  /* 0x0000000000527805 */ /* 0x000fe4000001ff00 */
[----:B------:R-:W-:Y:S01]  /*0570*/  IADD3 R6, PT, PT, R7, R202, RZ ;  /* 0x000000ca07067210 */ /* 0x000fe20007ffe0ff */
[----:B------:R0:W-:Y:S01]  /*0580*/  STL.128 [R1+0x2c0], RZ ;  /* 0x0002c0ff01007387 */ /* 0x0001e20000100c00 */
[----:B--2---:R-:W-:Y:S01]  /*0590*/  LEA R7, R0, UR4, 0x1 ;  /* 0x0000000400077c11 */ /* 0x004fe2000f8e08ff */
[----:B------:R-:W-:Y:S01]  /*05a0*/  UMOV UR4, 0x400 ;  /* 0x0000040000047882 */ /* 0x000fe20000000000 */
[----:B------:R-:W-:Y:S01]  /*05b0*/  LOP3.LUT R6, R6, 0xff, RZ, 0xc0, !PT ;  /* 0x000000ff06067812 */ /* 0x000fe200078ec0ff */
[----:B------:R0:W-:Y:S01]  /*05c0*/  STL.128 [R1+0x30], RZ ;  /* 0x000030ff01007387 */ /* 0x0001e20000100c00 */
[----:B-1----:R-:W-:Y:S01]  /*05d0*/  IMAD.WIDE.U32 R2, R202, 0x4, R2 ;  /* 0x00000004ca027825 */ /* 0x002fe200078e0002 */
[----:B------:R-:W-:Y:S01]  /*05e0*/  UIADD3 UR6, UPT, UPT, UR4, 0x188, URZ ;  /* 0x0000018804067890 */ /* 0x000fe2000fffe0ff */
[----:B------:R-:W-:Y:S01]  /*05f0*/  IADD3 R0, PT, PT, R1, 0x150, RZ ;  /* 0x0000015001007810 */ /* 0x000fe20007ffe0ff */
[----:B------:R0:W-:Y:S01]  /*0600*/  STL.128 [R1+0xa0], RZ ;  /* 0x0000a0ff01007387 */ /* 0x0001e20000100c00 */
[----:B------:R-:W-:Y:S01]  /*0610*/  IMAD R7, R7, 0x7, R6 ;  /* 0x0000000707077824 */ /* 0x000fe200078e0206 */
[----:B------:R-:W-:-:S02]  /*0620*/  IADD3 R200, P0, PT, R2, 0x200, RZ ;  /* 0x0000020002c87810 */ /* 0x000fc40007f1e0ff */
[----:B------:R-:W-:Y:S01]  /*0630*/  CS2R R60, SRZ ;  /* 0x00000000003c7805 */ /* 0x000fe2000001ff00 */
[----:B------:R0:W-:Y:S01]  /*0640*/  STL.128 [R1+0x110], RZ ;  /* 0x000110ff01007387 */ /* 0x0001e20000100c00 */
[----:B------:R-:W-:Y:S02]  /*0650*/  CS2R R64, SRZ ;  /* 0x0000000000407805 */ /* 0x000fe4000001ff00 */
[----:B------:R-:W-:Y:S02]  /*0660*/  SHF.L.U32 R7, R7, 0xa, RZ ;  /* 0x0000000a07077819 */ /* 0x000fe400000006ff */
[----:B------:R-:W-:Y:S01]  /*0670*/  CS2R R68, SRZ ;  /* 0x0000000000447805 */ /* 0x000fe2000001ff00 */
[----:B------:R0:W-:Y:S01]  /*0680*/  STL.128 [R1+0x180], RZ ;  /* 0x000180ff01007387 */ /* 0x0001e20000100c00 */
[----:B------:R-:W-:Y:S02]  /*0690*/  IADD3.X R201, PT, PT, RZ, R3, RZ, P0, !PT ;  /* 0x00000003ffc97210 */ /* 0x000fe400007fe4ff */
[----:B------:R-:W-:Y:S01]  /*06a0*/  CS2R R72, SRZ ;  /* 0x0000000000487805 */ /* 0x000fe2000001ff00 */
[----:B----4-:R-:W-:Y:S01]  /*06b0*/  IMAD.WIDE.U32 R4, R7, 0x4, R4 ;  /* 0x0000000407047825 */ /* 0x010fe200078e0004 */
[----:B------:R0:W-:Y:S01]  /*06c0*/  STL.128 [R1+0x1f0], RZ ;  /* 0x0001f0ff01007387 */ /* 0x0001e20000100c00 */
[----:B------:R-:W-:-:S02]  /*06d0*/  CS2R R6, SRZ ;  /* 0x0000000000067805 */ /* 0x000fc4000001ff00 */
[----:B------:R-:W-:Y:S02]  /*06e0*/  CS2R R156, SRZ ;  /* 0x00000000009c7805 */ /* 0x000fe4000001ff00 */
[----:B------:R-:W-:Y:S01]  /*06f0*/  CS2R R76, SRZ ;  /* 0x00000000004c7805 */ /* 0x000fe2000001ff00 */
[----:B------:R0:W-:Y:S01]  /*0700*/  STL.128 [R1+0x260], RZ ;  /* 0x000260ff01007387 */ /* 0x0001e20000100c00 */
[----:B------:R-:W-:Y:S02]  /*0710*/  MOV R2, R4 ;  /* 0x0000000400027202 */ /* 0x000fe40000000f00 */
[----:B------:R-:W-:Y:S02]  /*0720*/  CS2R R80, SRZ ;  /* 0x0000000000507805 */ /* 0x000fe4000001ff00 */
[----:B------:R-:W-:Y:S01]  /*0730*/  MOV R3, R5 ;  /* 0x0000000500037202 */ /* 0x000fe20000000f00 */
        /* <DEDUP_REMOVED lines=58> */
[----:B------:R-:W-:Y:S01]  /*0ae0*/  SHF.L.U32 R208, R202, 0x2, RZ ;  /* 0x00000002cad07819 */ /* 0x000fe200000006ff */
[----:B---3--:R-:W-:Y:S01]  /*0af0*/  ULEA UR5, UR7, UR4, 0x18 ;  /* 0x0000000407057291 */ /* 0x008fe2000f8ec0ff */
[----:B------:R0:W-:Y:S01]  /*0b00*/  STL.128 [R1+0x60], RZ ;  /* 0x000060ff01007387 */ /* 0x0001e20000100c00 */
[----:B------:R-:W-:Y:S01]  /*0b10*/  SHF.R.U32.HI R203, RZ, 0x6, R202 ;  /* 0x00000006ffcb7819 */ /* 0x000fe200000116ca */
[----:B------:R-:W1:Y:S02]  /*0b20*/  LDCU.64 UR8, c[0x0][0x358] ;  /* 0x00006b00ff0877ac */ /* 0x000e640008000a00 */
[----:B------:R0:W-:Y:S01]  /*0b30*/  STL.128 [R1+0xd0], RZ ;  /* 0x0000d0ff01007387 */ /* 0x0001e20000100c00 */
[----:B------:R-:W-:-:S03]  /*0b40*/  ULEA UR6, UR7, UR6, 0x18 ;  /* 0x0000000607067291 */ /* 0x000fc6000f8ec0ff */
[----:B------:R0:W-:Y:S01]  /*0b50*/  STL.128 [R1+0x140], RZ ;  /* 0x000140ff01007387 */ /* 0x0001e20000100c00 */
[----:B------:R-:W-:-:S03]  /*0b60*/  UMOV UR4, URZ ;  /* 0x000000ff00047c82 */ /* 0x000fc60008000000 */
[----:B------:R0:W-:Y:S04]  /*0b70*/  STL.128 [R1+0x1b0], RZ ;  /* 0x0001b0ff01007387 */ /* 0x0001e80000100c00 */
[----:B------:R0:W-:Y:S04]  /*0b80*/  STL.128 [R1+0x220], RZ ;  /* 0x000220ff01007387 */ /* 0x0001e80000100c00 */
[----:B------:R0:W-:Y:S04]  /*0b90*/  STL.128 [R1+0x290], RZ ;  /* 0x000290ff01007387 */ /* 0x0001e80000100c00 */
[----:B-1----:R0:W-:Y:S02]  /*0ba0*/  STL.128 [R1+0x300], RZ ;  /* 0x000300ff01007387 */ /* 0x0021e40000100c00 */
.L_x_0:
[----:B------:R-:W-:Y:S01]  /*0bb0*/  BAR.SYNC.DEFER_BLOCKING 0x0 ;  /* 0x0000000000007b1d */ /* 0x000fe20000010000 */
[----:B------:R-:W-:-:S05]  /*0bc0*/  ISETP.GT.U32.AND P0, PT, R202, 0x61, PT ;  /* 0x00000061ca00780c */ /* 0x000fca0003f04070 */
[----:B------:R-:W2:Y:S04]  /*0bd0*/  LDG.E.CONSTANT R213, desc[UR8][R200.64+-0x200] ;  /* 0xfffe0008c8d57981 */ /* 0x000ea8000c1e9900 */
[----:B------:R-:W3:Y:S04]  /*0be0*/  LDG.E.CONSTANT R215, desc[UR8][R200.64] ;  /* 0x00000008c8d77981 */ /* 0x000ee8000c1e9900 */
[----:B-1----:R1:W4:Y:S01]  /*0bf0*/  @!P0 LDG.E.CONSTANT R211, desc[UR8][R2.64] ;  /* 0x0000000802d38981 */ /* 0x002322000c1e9900 */
[----:B------:R-:W5:Y:S01]  /*0c00*/  S2R R205, SR_CgaCtaId ;  /* 0x0000000000cd7919 */ /* 0x000f620000008800 */
[----:B------:R-:W-:-:S04]  /*0c10*/  MOV R204, 0x400 ;  /* 0x0000040000cc7802 */ /* 0x000fc80000000f00 */
[----:B-----5:R-:W-:Y:S02]  /*0c20*/  LEA R206, R205, R204, 0x18 ;  /* 0x000000cccdce7211 */ /* 0x020fe400078ec0ff */
[----:B------:R-:W-:-:S03]  /*0c30*/  SHF.L.U32 R204, R202, 0x4, RZ ;  /* 0x00000004cacc7819 */ /* 0x000fc600000006ff */
[----:B------:R-:W-:Y:S01]  /*0c40*/  IMAD R209, R203, 0xc4, R206 ;  /* 0x000000c4cbd17824 */ /* 0x000fe200078e02ce */
[----:B------:R-:W-:Y:S01]  /*0c50*/  LOP3.LUT R210, R204, 0x3f0, RZ, 0xc0, !PT ;  /* 0x000003f0ccd27812 */ /* 0x000fe200078ec0ff */
[----:B------:R-:W-:-:S04]  /*0c60*/  UIADD3 UR4, UPT, UPT, UR4, 0x1, URZ ;  /* 0x0000000104047890 */ /* 0x000fc8000fffe0ff */
[----:B------:R-:W-:Y:S01]  /*0c70*/  UISETP.NE.AND UP0, UPT, UR4, 0x400, UPT ;  /* 0x000004000400788c */ /* 0x000fe2000bf05270 */
[----:B-1----:R-:W-:Y:S01]  /*0c80*/  IADD3 R2, P1, PT, R2, 0x4, RZ ;  /* 0x0000000402027810 */ /* 0x002fe20007f3e0ff */
[----:B----4-:R-:W-:Y:S04]  /*0c90*/  @!P0 STS [R208+UR5], R211 ;  /* 0x000000d3d0008988 */ /* 0x010fe80008000805 */
[----:B--2---:R-:W-:Y:S04]  /*0ca0*/  STS [R208+UR6], R213 ;  /* 0x000000d5d0007988 */ /* 0x004fe80008000806 */
[----:B---3--:R-:W-:Y:S01]  /*0cb0*/  STS [R208+UR6+0x200], R215 ;  /* 0x000200d7d0007988 */ /* 0x008fe20008000806 */
[----:B------:R-:W-:Y:S06]  /*0cc0*/  BAR.SYNC.DEFER_BLOCKING 0x0 ;  /* 0x0000000000007b1d */ /* 0x000fec0000010000 */
[----:B------:R-:W-:Y:S04]  /*0cd0*/  LDS.64 R204, [R210+UR6] ;  /* 0x00000006d2cc7984 */ /* 0x000fe80008000a00 */
[----:B------:R-:W-:Y:S04]  /*0ce0*/  LDS.64 R206, [R210+UR6+0x8] ;  /* 0x00000806d2ce7984 */ /* 0x000fe80008000a00 */
[----:B------:R-:W1:Y:S04]  /*0cf0*/  LDS R212, [R209+0x34] ;  /* 0x00003400d1d47984 */ /* 0x000e680000000800 */
[----:B------:R-:W2:Y:S04]  /*0d00*/  LDS R214, [R209+0x30] ;  /* 0x00003000d1d67984 */ /* 0x000ea80000000800 */
[----:B------:R-:W3:Y:S04]  /*0d10*/  LDS R210, [R209+0x2c] ;  /* 0x00002c00d1d27984 */ /* 0x000ee80000000800 */
[----:B------:R-:W4:Y:S04]  /*0d20*/  LDS R216, [R209+0x28] ;  /* 0x00002800d1d87984 */ /* 0x000f280000000800 */
[----:B------:R-:W5:Y:S04]  /*0d30*/  LDS R218, [R209+0x24] ;  /* 0x00002400d1da7984 */ /* 0x000f680000000800 */
[----:B------:R-:W0:Y:S04]  /*0d40*/  LDS R220, [R209+0x20] ;  /* 0x00002000d1dc7984 */ /* 0x000e280000000800 */
[----:B------:R-:W0:Y:S04]  /*0d50*/  LDS R222, [R209+0x1c] ;  /* 0x00001c00d1de7984 */ /* 0x000e280000000800 */
[----:B------:R-:W0:Y:S04]  /*0d60*/  LDS R224, [R209+0x50] ;  /* 0x00005000d1e07984 */ /* 0x000e280000000800 */
[----:B------:R-:W0:Y:S04]  /*0d70*/  LDS R226, [R209+0x4c] ;  /* 0x00004c00d1e27984 */ /* 0x000e280000000800 */
[----:B------:R-:W-:Y:S01]  /*0d80*/  LDS R217, [R209+0x18] ;  /* 0x00001800d1d97984 */ /* 0x000fe20000000800 */
[-C--:B-1----:R-:W-:Y:S01]  /*0d90*/  FFMA R112, R204, R212.reuse, R112 ;  /* 0x000000d4cc707223 */ /* 0x082fe20000000070 */
[----:B------:R-:W-:Y:S01]  /*0da0*/  FFMA R113, R212, R205, R113 ;  /* 0x000000cdd4717223 */ /* 0x000fe20000000071 */
[----:B------:R-:W-:Y:S01]  /*0db0*/  FFMA R114, R206, R212, R114 ;  /* 0x000000d4ce727223 */ /* 0x000fe20000000072 */
[----:B------:R-:W-:Y:S01]  /*0dc0*/  FFMA R115, R212, R207, R115 ;  /* 0x000000cfd4737223 */ /* 0x000fe20000000073 */
[-C--:B--2---:R-:W-:Y:S01]  /*0dd0*/  FFMA R116, R204, R214.reuse, R116 ;  /* 0x000000d6cc747223 */ /* 0x084fe20000000074 */
[----:B------:R-:W-:Y:S01]  /*0de0*/  FFMA R117, R214, R205, R117 ;  /* 0x000000cdd6757223 */ /* 0x000fe20000000075 */
[----:B------:R-:W-:Y:S01]  /*0df0*/  FFMA R118, R206, R214, R118 ;  /* 0x000000d6ce767223 */ /* 0x000fe20000000076 */
[----:B------:R-:W-:Y:S01]  /*0e00*/  FFMA R119, R214, R207, R119 ;  /* 0x000000cfd6777223 */ /* 0x000fe20000000077 */
[-C--:B---3--:R-:W-:Y:S01]  /*0e10*/  FFMA R120, R204, R210.reuse, R120 ;  /* 0x000000d2cc787223 */ /* 0x088fe20000000078 */
[----:B------:R-:W-:Y:S01]  /*0e20*/  FFMA R121, R210, R205, R121 ;  /* 0x000000cdd2797223 */ /* 0x000fe20000000079 */
[----:B------:R-:W-:Y:S01]  /*0e30*/  FFMA R122, R206, R210, R122 ;  /* 0x000000d2ce7a7223 */ /* 0x000fe2000000007a */
[----:B------:R-:W-:Y:S01]  /*0e40*/  FFMA R123, R210, R207, R123 ;  /* 0x000000cfd27b7223 */ /* 0x000fe2000000007b */
[-C--:B----4-:R-:W-:Y:S01]  /*0e50*/  FFMA R124, R204, R216.reuse, R124 ;  /* 0x000000d8cc7c7223 */ /* 0x090fe2000000007c */
[----:B------:R-:W-:Y:S01]  /*0e60*/  FFMA R125, R216, R205, R125 ;  /* 0x000000cdd87d7223 */ /* 0x000fe2000000007d */
[----:B------:R-:W-:Y:S01]  /*0e70*/  FFMA R126, R206, R216, R126 ;  /* 0x000000d8ce7e7223 */ /* 0x000fe2000000007e */
[----:B------:R-:W-:Y:S01]  /*0e80*/  FFMA R127, R216, R207, R127 ;  /* 0x000000cfd87f7223 */ /* 0x000fe2000000007f */
[----:B------:R-:W1:Y:S04]  /*0e90*/  LDS R212, [R209+0x48] ;  /* 0x00004800d1d47984 */ /* 0x000e680000000800 */
[----:B------:R-:W2:Y:S04]  /*0ea0*/  LDS R214, [R209+0x44] ;  /* 0x00004400d1d67984 */ /* 0x000ea80000000800 */
[----:B------:R-:W3:Y:S04]  /*0eb0*/  LDS R210, [R209+0x40] ;  /* 0x00004000d1d27984 */ /* 0x000ee80000000800 */
[----:B------:R-:W4:Y:S01]  /*0ec0*/  LDS R216, [R209+0x3c] ;  /* 0x00003c00d1d87984 */ /* 0x000f220000000800 */
[-C--:B-----5:R-:W-:Y:S01]  /*0ed0*/  FFMA R128, R204, R218.reuse, R128 ;  /* 0x000000dacc807223 */ /* 0x0a0fe20000000080 */
[----:B------:R-:W-:Y:S01]  /*0ee0*/  FFMA R129, R218, R205, R129 ;  /* 0x000000cdda817223 */ /* 0x000fe20000000081 */
[----:B------:R-:W-:Y:S01]  /*0ef0*/  FFMA R130, R206, R218, R130 ;  /* 0x000000dace827223 */ /* 0x000fe20000000082 */
[----:B------:R-:W-:Y:S01]  /*0f00*/  FFMA R131, R218, R207, R131 ;  /* 0x000000cfda837223 */ /* 0x000fe20000000083 */
[-C--:B0-----:R-:W-:Y:S01]  /*0f10*/  FFMA R132, R204, R220.reuse, R132 ;  /* 0x000000dccc847223 */ /* 0x081fe20000000084 */
[----:B------:R-:W-:Y:S01]  /*0f20*/  FFMA R133, R220, R205, R133 ;  /* 0x000000cddc857223 */ /* 0x000fe20000000085 */
[----:B------:R-:W-:Y:S01]  /*0f30*/  FFMA R134, R206, R220, R134 ;  /* 0x000000dcce867223 */ /* 0x000fe20000000086 */
[----:B------:R-:W-:Y:S01]  /*0f40*/  FFMA R135, R220, R207, R135 ;  /* 0x000000cfdc877223 */ /* 0x000fe20000000087 */
[-C--:B------:R-:W-:Y:S01]  /*0f50*/  FFMA R136, R204, R222.reuse, R136 ;  /* 0x000000decc887223 */ /* 0x080fe20000000088 */
        /* <DEDUP_REMOVED lines=11> */
[----:B------:R-:W0:Y:S04]  /*1010*/  LDS R218, [R209+0x38] ;  /* 0x00003800d1da7984 */ /* 0x000e280000000800 */
[----:B------:R-:W5:Y:S01]  /*1020*/  LDS R220, [R209+0x6c] ;  /* 0x00006c00d1dc7984 */ /* 0x000f620000000800 */
        /* <DEDUP_REMOVED lines=19> */
[----:B------:R-:W4:Y:S04]  /*1160*/  LDS R212, [R209+0x5c] ;  /* 0x00005c00d1d47984 */ /* 0x000f280000000800 */
[----:B------:R-:W4:Y:S04]  /*1170*/  LDS R214, [R209+0x58] ;  /* 0x00005800d1d67984 */ /* 0x000f280000000800 */
[----:B------:R-:W4:Y:S04]  /*1180*/  LDS R210, [R209+0x54] ;  /* 0x00005400d1d27984 */ /* 0x000f280000000800 */
[----:B------:R-:W4:Y:S01]  /*1190*/  LDS R216, [R209+0x88] ;  /* 0x00008800d1d87984 */ /* 0x000f220000000800 */
[-C--:B0-----:R-:W-:Y:S01]  /*11a0*/  FFMA R108, R204, R218.reuse, R108 ;  /* 0x000000dacc6c7223 */ /* 0x081fe2000000006c */
[----:B------:R-:W-:Y:S01]  /*11b0*/  FFMA R109, R218, R205, R109 ;  /* 0x000000cdda6d7223 */ /* 0x000fe2000000006d */
[----:B------:R-:W-:Y:S01]  /*11c0*/  FFMA R110, R206, R218, R110 ;  /* 0x000000dace6e7223 */ /* 0x000fe2000000006e */
[----:B------:R-:W-:Y:S01]  /*11d0*/  FFMA R111, R218, R207, R111 ;  /* 0x000000cfda6f7223 */ /* 0x000fe2000000006f */
[-C--:B-----5:R-:W-:Y:S01]  /*11e0*/  FFMA R60, R204, R220.reuse, R60 ;  /* 0x000000dccc3c7223 */ /* 0x0a0fe2000000003c */
        /* <DEDUP_REMOVED lines=81> */
[----:B------:R-:W4:Y:S04]  /*1700*/  LDS R213, [R209] ;  /* 0x00000000d1d57984 */ /* 0x000f280000000800 */
[----:B------:R-:W4:Y:S04]  /*1710*/  LDS R218, [R209+0x98] ;  /* 0x00009800d1da7984 */ /* 0x000f280000000800 */
        /* <DEDUP_REMOVED lines=9> */
[----:B------:R-:W4:Y:S01]  /*17b0*/  LDS R216, [R209+0xa8] ;  /* 0x0000a800d1d87984 */ /* 0x000f220000000800 */
[C---:B------:R-:W-:Y:S01]  /*17c0*/  FFMA R168, R217.reuse, R204, R168 ;  /* 0x000000ccd9a87223 */ /* 0x040fe200000000a8 */
[C---:B------:R-:W-:Y:S01]  /*17d0*/  FFMA R169, R217.reuse, R205, R169 ;  /* 0x000000cdd9a97223 */ /* 0x040fe200000000a9 */
[C---:B------:R-:W-:Y:S01]  /*17e0*/  FFMA R170, R217.reuse, R206, R170 ;  /* 0x000000ced9aa7223 */ /* 0x040fe200000000aa */
[----:B------:R-:W-:Y:S01]  /*17f0*/  FFMA R171, R217, R207, R171 ;  /* 0x000000cfd9ab7223 */ /* 0x000fe200000000ab */
[C---:B0-----:R-:W-:Y:S01]  /*1800*/  FFMA R172, R219.reuse, R204, R172 ;  /* 0x000000ccdbac7223 */ /* 0x041fe200000000ac */
[C---:B------:R-:W-:Y:S01]  /*1810*/  FFMA R173, R219.reuse, R205, R173 ;  /* 0x000000cddbad7223 */ /* 0x040fe200000000ad */
[C---:B------:R-:W-:Y:S01]  /*1820*/  FFMA R174, R219.reuse, R206, R174 ;  /* 0x000000cedbae7223 */ /* 0x040fe200000000ae */
[----:B------:R-:W-:Y:S01]  /*1830*/  FFMA R175, R219, R207, R175 ;  /* 0x000000cfdbaf7223 */ /* 0x000fe200000000af */
[C---:B-----5:R-:W-:Y:S01]  /*1840*/  FFMA R176, R221.reuse, R204, R176 ;  /* 0x000000ccddb07223 */ /* 0x060fe200000000b0 */
[C---:B------:R-:W-:Y:S01]  /*1850*/  FFMA R177, R221.reuse, R205, R177 ;  /* 0x000000cdddb17223 */ /* 0x040fe200000000b1 */
[C---:B------:R-:W-:Y:S01]  /*1860*/  FFMA R178, R221.reuse, R206, R178 ;  /* 0x000000ceddb27223 */ /* 0x040fe200000000b2 */
[----:B------:R-:W-:Y:S01]  /*1870*/  FFMA R179, R221, R207, R179 ;  /* 0x000000cfddb37223 */ /* 0x000fe200000000b3 */
[C---:B-1----:R-:W-:Y:S01]  /*1880*/  FFMA R180, R211.reuse, R204, R180 ;  /* 0x000000ccd3b47223 */ /* 0x042fe200000000b4 */
[C---:B------:R-:W-:Y:S01]  /*1890*/  FFMA R181, R211.reuse, R205, R181 ;  /* 0x000000cdd3b57223 */ /* 0x040fe200000000b5 */
[C---:B------:R-:W-:Y:S01]  /*18a0*/  FFMA R182, R211.reuse, R206, R182 ;  /* 0x000000ced3b67223 */ /* 0x040fe200000000b6 */
[----:B------:R-:W-:Y:S01]  /*18b0*/  FFMA R183, R211, R207, R183 ;  /* 0x000000cfd3b77223 */ /* 0x000fe200000000b7 */
[C---:B--2---:R-:W-:Y:S01]  /*18c0*/  FFMA R184, R223.reuse, R204, R184 ;  /* 0x000000ccdfb87223 */ /* 0x044fe200000000b8 */
[C---:B------:R-:W-:Y:S01]  /*18d0*/  FFMA R185, R223.reuse, R205, R185 ;  /* 0x000000cddfb97223 */ /* 0x040fe200000000b9 */
[C---:B------:R-:W-:Y:S01]  /*18e0*/  FFMA R186, R223.reuse, R206, R186 ;  /* 0x000000cedfba7223 */ /* 0x040fe200000000ba */
[----:B------:R-:W-:Y:S01]  /*18f0*/  FFMA R187, R223, R207, R187 ;  /* 0x000000cfdfbb7223 */ /* 0x000fe200000000bb */
[C---:B---3--:R-:W-:Y:S01]  /*1900*/  FFMA R188, R225.reuse, R204, R188 ;  /* 0x000000cce1bc7223 */ /* 0x048fe200000000bc */
[C---:B------:R-:W-:Y:S01]  /*1910*/  FFMA R189, R225.reuse, R205, R189 ;  /* 0x000000cde1bd7223 */ /* 0x040fe200000000bd */
[C---:B------:R-:W-:Y:S01]  /*1920*/  FFMA R190, R225.reuse, R206, R190 ;  /* 0x000000cee1be7223 */ /* 0x040fe200000000be */
[----:B------:R-:W-:Y:S01]  /*1930*/  FFMA R191, R225, R207, R191 ;  /* 0x000000cfe1bf7223 */ /* 0x000fe200000000bf */
[C---:B----4-:R-:W-:Y:S01]  /*1940*/  FFMA R192, R213.reuse, R204, R192 ;  /* 0x000000ccd5c07223 */ /* 0x050fe200000000c0 */
[C---:B------:R-:W-:Y:S01]  /*1950*/  FFMA R193, R213.reuse, R205, R193 ;  /* 0x000000cdd5c17223 */ /* 0x040fe200000000c1 */
[C---:B------:R-:W-:Y:S01]  /*1960*/  FFMA R194, R213.reuse, R206, R194 ;  /* 0x000000ced5c27223 */ /* 0x040fe200000000c2 */
        /* <DEDUP_REMOVED lines=45> */
[----:B------:R1:W-:Y:S04]  /*1c40*/  STL.128 [R1+0x2a0], R168 ;  /* 0x0002a0a801007387 */ /* 0x0003e80000100c00 */
[----:B------:R1:W-:Y:S04]  /*1c50*/  STL.128 [R1+0x230], R172 ;  /* 0x000230ac01007387 */ /* 0x0003e80000100c00 */
[----:B------:R1:W-:Y:S04]  /*1c60*/  STL.128 [R1+0x1c0], R176 ;  /* 0x0001c0b001007387 */ /* 0x0003e80000100c00 */
[----:B------:R1:W-:Y:S04]  /*1c70*/  STL.128 [R1+0x150], R180 ;  /* 0x000150b401007387 */ /* 0x0003e80000100c00 */
[----:B------:R1:W-:Y:S04]  /*1c80*/  STL.128 [R1+0xe0], R184 ;  /* 0x0000e0b801007387 */ /* 0x0003e80000100c00 */
[----:B------:R1:W-:Y:S04]  /*1c90*/  STL.128 [R1+0x70], R188 ;  /* 0x000070bc01007387 */ /* 0x0003e80000100c00 */
[----:B------:R1:W-:Y:S04]  /*1ca0*/  STL.128 [R1], R192 ;  /* 0x000000c001007387 */ /* 0x0003e80000100c00 */
[----:B------:R1:W-:Y:S04]  /*1cb0*/  STL.128 [R1+0x2b0], R112 ;  /* 0x0002b07001007387 */ /* 0x0003e80000100c00 */
        /* <DEDUP_REMOVED lines=40> */
[----:B------:R1:W-:Y:S01]  /*1f40*/  STL.128 [R1+0x60], R24 ;  /* 0x0000601801007387 */ /* 0x0003e20000100c00 */
[----:B------:R-:W-:-:S02]  /*1f50*/  IADD3 R200, P0, PT, R200, 0x400, RZ ;  /* 0x00000400c8c87810 */ /* 0x000fc40007f1e0ff */
[----:B------:R-:W-:Y:S02]  /*1f60*/  IADD3.X R3, PT, PT, RZ, R3, RZ, P1, !PT ;  /* 0x00000003ff037210 */ /* 0x000fe40000ffe4ff */
[----:B------:R-:W-:Y:S01]  /*1f70*/  IADD3.X R201, PT, PT, RZ, R201, RZ, P0, !PT ;  /* 0x000000c9ffc97210 */ /* 0x000fe200007fe4ff */
[----:B------:R-:W-:Y:S08]  /*1f80*/  BRA.U UP0, `(.L_x_0) ;  /* 0xffffffed00087547 */ /* 0x000ff0000b83ffff */
[----:B-1----:R-:W0:Y:S01]  /*1f90*/  S2R R4, SR_TID.X ;  /* 0x0000000000047919 */ /* 0x002e220000002100 */
[----:B------:R-:W1:Y:S01]  /*1fa0*/  LDC.64 R2, c[0x0][0x398] ;  /* 0x0000e600ff027b82 */ /* 0x000e620000000a00 */
[----:B0-----:R-:W-:-:S04]  /*1fb0*/  SHF.L.U32 R4, R4, 0x2, RZ ;  /* 0x0000000204047819 */ /* 0x001fc800000006ff */
[----:B------:R-:W-:-:S05]  /*1fc0*/  LOP3.LUT R5, R4, 0xfc, RZ, 0xc0, !PT ;  /* 0x000000fc04057812 */ /* 0x000fca00078ec0ff */
[----:B-1----:R-:W-:-:S05]  /*1fd0*/  IMAD.WIDE.U32 R2, R5, 0x4, R2 ;  /* 0x0000000405027825 */ /* 0x002fca00078e0002 */
[----:B------:R0:W5:Y:S04]  /*1fe0*/  LDG.E.CONSTANT R9, desc[UR8][R2.64] ;  /* 0x0000000802097981 */ /* 0x000168000c1e9900 */
[----:B------:R0:W5:Y:S04]  /*1ff0*/  LDG.E.CONSTANT R8, desc[UR8][R2.64+0x4] ;  /* 0x0000040802087981 */ /* 0x000168000c1e9900 */
[----:B------:R0:W5:Y:S04]  /*2000*/  LDG.E.CONSTANT R11, desc[UR8][R2.64+0x8] ;  /* 0x00000808020b7981 */ /* 0x000168000c1e9900 */
[----:B------:R0:W5:Y:S01]  /*2010*/  LDG.E.CONSTANT R10, desc[UR8][R2.64+0xc] ;  /* 0x00000c08020a7981 */ /* 0x000162000c1e9900 */
[----:B------:R-:W-:Y:S01]  /*2020*/  UMOV UR4, URZ ;  /* 0x000000ff00047c82 */ /* 0x000fe20008000000 */
[----:B------:R-:W1:Y:S02]  /*2030*/  S2R R4, SR_CTAID.X ;  /* 0x0000000000047919 */ /* 0x000e640000002500 */
[----:B-1----:R-:W-:-:S04]  /*2040*/  IMAD R4, R203, 0xe, R4 ;  /* 0x0000000ecb047824 */ /* 0x002fc800078e0204 */
[----:B0-----:R-:W-:-:S07]  /*2050*/  IMAD R13, R4, 0x700, R5 ;  /* 0x00000700040d7824 */ /* 0x001fce00078e0205 */
.L_x_1:
[----:B0-----:R-:W2:Y:S01]  /*2060*/  LDL.128 R16, [R0+-0x150] ;  /* 0xfffeb00000107983 */ /* 0x001ea20000100c00 */
[----:B------:R-:W0:Y:S03]  /*2070*/  LDC.64 R2, c[0x0][0x390] ;  /* 0x0000e400ff027b82 */ /* 0x000e260000000a00 */
[----:B------:R-:W3:Y:S04]  /*2080*/  LDL.128 R20, [R0+-0xe0] ;  /* 0xffff200000147983 */ /* 0x000ee80000100c00 */
[----:B------:R-:W4:Y:S04]  /*2090*/  LDL.128 R24, [R0+-0x70] ;  /* 0xffff900000187983 */ /* 0x000f280000100c00 */
[----:B------:R-:W4:Y:S04]  /*20a0*/  LDL.128 R28, [R0] ;  /* 0x00000000001c7983 */ /* 0x000f280000100c00 */
[----:B------:R-:W4:Y:S04]  /*20b0*/  LDL.128 R32, [R0+0x70] ;  /* 0x0000700000207983 */ /* 0x000f280000100c00 */
[----:B------:R-:W4:Y:S04]  /*20c0*/  LDL.128 R36, [R0+0xe0] ;  /* 0x0000e00000247983 */ /* 0x000f280000100c00 */
[----:B------:R1:W4:Y:S01]  /*20d0*/  LDL.128 R4, [R0+0x150] ;  /* 0x0001500000047983 */ /* 0x0003220000100c00 */
[C---:B0-----:R-:W-:Y:S01]  /*20e0*/  IMAD.WIDE.U32 R2, R13.reuse, 0x4, R2 ;  /* 0x000000040d027825 */ /* 0x041fe200078e0002 */
[----:B------:R-:W-:Y:S01]  /*20f0*/  UIADD3 UR4, UPT, UPT, UR4, 0x1, URZ ;  /* 0x0000000104047890 */ /* 0x000fe2000fffe0ff */
[----:B------:R-:W-:-:S03]  /*2100*/  IADD3 R13, PT, PT, R13, 0xe00, RZ ;  /* 0x00000e000d0d7810 */ /* 0x000fc60007ffe0ff */
[----:B------:R-:W-:Y:S01]  /*2110*/  UISETP.NE.AND UP0, UPT, UR4, 0x7, UPT ;  /* 0x000000070400788c */ /* 0x000fe2000bf05270 */
[----:B-1----:R-:W-:Y:S01]  /*2120*/  IADD3 R0, PT, PT, R0, 0x10, RZ ;  /* 0x0000001000007810 */ /* 0x002fe20007ffe0ff */
[----:B--2--5:R-:W-:Y:S01]  /*2130*/  FADD R17, R8, R17 ;  /* 0x0000001108117221 */ /* 0x024fe20000000000 */
[----:B------:R-:W-:Y:S01]  /*2140*/  FADD R16, R9, R16 ;  /* 0x0000001009107221 */ /* 0x000fe20000000000 */
[----:B------:R-:W-:Y:S01]  /*2150*/  FADD R18, R11, R18 ;  /* 0x000000120b127221 */ /* 0x000fe20000000000 */
[----:B------:R-:W-:Y:S01]  /*2160*/  FADD R12, R10, R19 ;  /* 0x000000130a0c7221 */ /* 0x000fe20000000000 */
[C---:B---3--:R-:W-:Y:S01]  /*2170*/  FADD R20, R9.reuse, R20 ;  /* 0x0000001409147221 */ /* 0x048fe20000000000 */
[----:B------:R-:W-:Y:S01]  /*2180*/  FMNMX R41, RZ, R17, !PT ;  /* 0x00000011ff297209 */ /* 0x000fe20007800000 */
[----:B------:R-:W-:Y:S01]  /*2190*/  FADD R21, R8, R21 ;  /* 0x0000001508157221 */ /* 0x000fe20000000000 */
[----:B------:R-:W-:Y:S01]  /*21a0*/  FMNMX R15, RZ, R16, !PT ;  /* 0x00000010ff0f7209 */ /* 0x000fe20007800000 */
[----:B----4-:R-:W-:Y:S01]  /*21b0*/  FADD R24, R9, R24 ;  /* 0x0000001809187221 */ /* 0x010fe20000000000 */
[----:B------:R-:W-:Y:S01]  /*21c0*/  FMNMX R17, RZ, R20, !PT ;  /* 0x00000014ff117209 */ /* 0x000fe20007800000 */
[----:B------:R-:W-:Y:S01]  /*21d0*/  FADD R26, R11, R26 ;  /* 0x0000001a0b1a7221 */ /* 0x000fe20000000000 */
[----:B------:R-:W-:Y:S01]  /*21e0*/  FMNMX R19, RZ, R18, !PT ;  /* 0x00000012ff137209 */ /* 0x000fe20007800000 */
[----:B------:R-:W-:Y:S01]  /*21f0*/  FADD R28, R9, R28 ;  /* 0x0000001c091c7221 */ /* 0x000fe20000000000 */
[----:B------:R0:W-:Y:S01]  /*2200*/  STG.E desc[UR8][R2.64], R15 ;  /* 0x0000000f02007986 */ /* 0x0001e2000c101908 */
[----:B------:R-:W-:Y:S01]  /*2210*/  FMNMX R43, RZ, R12, !PT ;  /* 0x0000000cff2b7209 */ /* 0x000fe20007800000 */
[----:B------:R-:W-:Y:S01]  /*2220*/  FADD R12, R10, R23 ;  /* 0x000000170a0c7221 */ /* 0x000fe20000000000 */
[----:B------:R-:W-:Y:S01]  /*2230*/  FMNMX R21, RZ, R21, !PT ;  /* 0x00000015ff157209 */ /* 0x000fe20007800000 */
[----:B------:R1:W-:Y:S01]  /*2240*/  STG.E desc[UR8][R2.64+0x400], R17 ;  /* 0x0004001102007986 */ /* 0x0003e2000c101908 */
[----:B------:R-:W-:Y:S01]  /*2250*/  FADD R30, R11, R30 ;  /* 0x0000001e0b1e7221 */ /* 0x000fe20000000000 */
[C---:B------:R-:W-:Y:S01]  /*2260*/  FADD R32, R9.reuse, R32 ;  /* 0x0000002009207221 */ /* 0x040fe20000000000 */
[----:B------:R-:W-:Y:S01]  /*2270*/  FADD R36, R9, R36 ;  /* 0x0000002409247221 */ /* 0x000fe20000000000 */
[----:B------:R2:W-:Y:S01]  /*2280*/  STG.E desc[UR8][R2.64+0x4], R41 ;  /* 0x0000042902007986 */ /* 0x0005e2000c101908 */
[C---:B------:R-:W-:Y:S01]  /*2290*/  FADD R22, R11.reuse, R22 ;  /* 0x000000160b167221 */ /* 0x040fe20000000000 */
[----:B------:R-:W-:Y:S01]  /*22a0*/  FADD R25, R8, R25 ;  /* 0x0000001908197221 */ /* 0x000fe20000000000 */
[----:B------:R-:W-:Y:S01]  /*22b0*/  FADD R27, R10, R27 ;  /* 0x0000001b0a1b7221 */ /* 0x000fe20000000000 */
[----:B0-----:R-:W-:Y:S01]  /*22c0*/  FMNMX R15, RZ, R24, !PT ;  /* 0x00000018ff0f7209 */ /* 0x001fe20007800000 */
[----:B------:R0:W-:Y:S01]  /*22d0*/  STG.E desc[UR8][R2.64+0x8], R19 ;  /* 0x0000081302007986 */ /* 0x0001e2000c101908 */
[----:B------:R-:W-:Y:S01]  /*22e0*/  FADD R29, R8, R29 ;  /* 0x0000001d081d7221 */ /* 0x000fe20000000000 */
[----:B------:R-:W-:Y:S01]  /*22f0*/  FADD R31, R10, R31 ;  /* 0x0000001f0a1f7221 */ /* 0x000fe20000000000 */
[----:B-1----:R-:W-:Y:S01]  /*2300*/  FMNMX R17, RZ, R28, !PT ;  /* 0x0000001cff117209 */ /* 0x002fe20007800000 */
[----:B------:R1:W-:Y:S01]  /*2310*/  STG.E desc[UR8][R2.64+0x404], R21 ;  /* 0x0004041502007986 */ /* 0x0003e2000c101908 */
[----:B------:R-:W-:Y:S01]  /*2320*/  FADD R33, R8, R33 ;  /* 0x0000002108217221 */ /* 0x000fe20000000000 */
[C---:B------:R-:W-:Y:S01]  /*2330*/  FADD R34, R11.reuse, R34 ;  /* 0x000000220b227221 */ /* 0x040fe20000000000 */
[----:B--2---:R-:W-:Y:S01]  /*2340*/  FMNMX R41, RZ, R12, !PT ;  /* 0x0000000cff297209 */ /* 0x004fe20007800000 */
[----:B------:R2:W-:Y:S01]  /*2350*/  STG.E desc[UR8][R2.64+0x800], R15 ;  /* 0x0008000f02007986 */ /* 0x0005e2000c101908 */
[----:B------:R-:W-:Y:S01]  /*2360*/  FADD R35, R10, R35 ;  /* 0x000000230a237221 */ /* 0x000fe20000000000 */
[----:B------:R-:W-:Y:S01]  /*2370*/  FADD R37, R8, R37 ;  /* 0x0000002508257221 */ /* 0x000fe20000000000 */
[----:B------:R-:W-:Y:S01]  /*2380*/  FADD R38, R11, R38 ;  /* 0x000000260b267221 */ /* 0x000fe20000000000 */
[----:B------:R3:W-:Y:S01]  /*2390*/  STG.E desc[UR8][R2.64+0xc00], R17 ;  /* 0x000c001102007986 */ /* 0x0007e2000c101908 */
[----:B0-----:R-:W-:Y:S01]  /*23a0*/  FMNMX R19, RZ, R26, !PT ;  /* 0x0000001aff137209 */ /* 0x001fe20007800000 */
[----:B------:R-:W-:Y:S01]  /*23b0*/  FADD R39, R10, R39 ;  /* 0x000000270a277221 */ /* 0x000fe20000000000 */
[----:B------:R-:W-:Y:S01]  /*23c0*/  FADD R4, R9, R4 ;  /* 0x0000000409047221 */ /* 0x000fe20000000000 */
[----:B-1----:R-:W-:Y:S01]  /*23d0*/  FMNMX R21, RZ, R30, !PT ;  /* 0x0000001eff157209 */ /* 0x002fe20007800000 */
[----:B------:R-:W-:Y:S01]  /*23e0*/  FADD R12, R8, R5 ;  /* 0x00000005080c7221 */ /* 0x000fe20000000000 */
[----:B------:R-:W-:Y:S01]  /*23f0*/  FADD R6, R11, R6 ;  /* 0x000000060b067221 */ /* 0x000fe20000000000 */
[----:B------:R-:W-:Y:S01]  /*2400*/  FADD R14, R10, R7 ;  /* 0x000000070a0e7221 */ /* 0x000fe20000000000 */
[----:B--2---:R-:W-:Y:S01]  /*2410*/  FMNMX R15, RZ, R32, !PT ;  /* 0x00000020ff0f7209 */ /* 0x004fe20007800000 */
[----:B------:R0:W-:Y:S01]  /*2420*/  STG.E desc[UR8][R2.64+0x808], R19 ;  /* 0x0008081302007986 */ /* 0x0001e2000c101908 */
[----:B------:R-:W-:-:S02]  /*2430*/  FMNMX R23, RZ, R22, !PT ;  /* 0x00000016ff177209 */ /* 0x000fc40007800000 */
[----:B---3--:R-:W-:Y:S01]  /*2440*/  FMNMX R17, RZ, R36, !PT ;  /* 0x00000024ff117209 */ /* 0x008fe20007800000 */
[----:B------:R1:W-:Y:S01]  /*2450*/  STG.E desc[UR8][R2.64+0xc08], R21 ;  /* 0x000c081502007986 */ /* 0x0003e2000c101908 */
[----:B------:R-:W-:Y:S02]  /*2460*/  FMNMX R25, RZ, R25, !PT ;  /* 0x00000019ff197209 */ /* 0x000fe40007800000 */
[----:B------:R-:W-:Y:S01]  /*2470*/  FMNMX R27, RZ, R27, !PT ;  /* 0x0000001bff1b7209 */ /* 0x000fe20007800000 */
[----:B------:R2:W-:Y:S01]  /*2480*/  STG.E desc[UR8][R2.64+0x1000], R15 ;  /* 0x0010000f02007986 */ /* 0x0005e2000c101908 */
[----:B------:R-:W-:Y:S02]  /*2490*/  FMNMX R29, RZ, R29, !PT ;  /* 0x0000001dff1d7209 */ /* 0x000fe40007800000 */
[----:B------:R-:W-:Y:S01]  /*24a0*/  FMNMX R31, RZ, R31, !PT ;  /* 0x0000001fff1f7209 */ /* 0x000fe20007800000 */
[----:B------:R3:W-:Y:S01]  /*24b0*/  STG.E desc[UR8][R2.64+0x1400], R17 ;  /* 0x0014001102007986 */ /* 0x0007e2000c101908 */
[----:B------:R-:W-:-:S02]  /*24c0*/  FMNMX R33, RZ, R33, !PT ;  /* 0x00000021ff217209 */ /* 0x000fc40007800000 */
[----:B0-----:R-:W-:Y:S01]  /*24d0*/  FMNMX R19, RZ, R34, !PT ;  /* 0x00000022ff137209 */ /* 0x001fe20007800000 */
[----:B------:R0:W-:Y:S01]  /*24e0*/  STG.E desc[UR8][R2.64+0xc], R43 ;  /* 0x00000c2b02007986 */ /* 0x0001e2000c101908 */
[----:B------:R-:W-:Y:S02]  /*24f0*/  FMNMX R35, RZ, R35, !PT ;  /* 0x00000023ff237209 */ /* 0x000fe40007800000 */
[----:B------:R-:W-:Y:S01]  /*2500*/  FMNMX R37, RZ, R37, !PT ;  /* 0x00000025ff257209 */ /* 0x000fe20007800000 */
[----:B------:R0:W-:Y:S01]  /*2510*/  STG.E desc[UR8][R2.64+0x408], R23 ;  /* 0x0004081702007986 */ /* 0x0001e2000c101908 */
[----:B-1----:R-:W-:Y:S02]  /*2520*/  FMNMX R21, RZ, R38, !PT ;  /* 0x00000026ff157209 */ /* 0x002fe40007800000 */
[----:B------:R-:W-:Y:S01]  /*2530*/  FMNMX R39, RZ, R39, !PT ;  /* 0x00000027ff277209 */ /* 0x000fe20007800000 */
[----:B------:R0:W-:Y:S01]  /*2540*/  STG.E desc[UR8][R2.64+0x40c], R41 ;  /* 0x00040c2902007986 */ /* 0x0001e2000c101908 */
[----:B------:R-:W-:-:S02]  /*2550*/  FMNMX R5, RZ, R4, !PT ;  /* 0x00000004ff057209 */ /* 0x000fc40007800000 */
[----:B------:R-:W-:Y:S01]  /*2560*/  FMNMX R7, RZ, R12, !PT ;  /* 0x0000000cff077209 */ /* 0x000fe20007800000 */
[----:B------:R0:W-:Y:S01]  /*2570*/  STG.E desc[UR8][R2.64+0x804], R25 ;  /* 0x0008041902007986 */ /* 0x0001e2000c101908 */
[----:B--2---:R-:W-:Y:S02]  /*2580*/  FMNMX R15, RZ, R6, !PT ;  /* 0x00000006ff0f7209 */ /* 0x004fe40007800000 */
[----:B---3--:R-:W-:Y:S01]  /*2590*/  FMNMX R17, RZ, R14, !PT ;  /* 0x0000000eff117209 */ /* 0x008fe20007800000 */
[----:B------:R0:W-:Y:S04]  /*25a0*/  STG.E desc[UR8][R2.64+0x80c], R27 ;  /* 0x00080c1b02007986 */ /* 0x0001e8000c101908 */
        /* <DEDUP_REMOVED lines=11> */
[----:B------:R0:W-:Y:S01]  /*2660*/  STG.E desc[UR8][R2.64+0x180c], R17 ;  /* 0x00180c1102007986 */ /* 0x0001e2000c101908 */
[----:B------:R-:W-:Y:S05]  /*2670*/  BRA.U UP0, `(.L_x_1) ;  /* 0xfffffff900787547 */ /* 0x000fea000b83ffff */
[----:B------:R-:W-:Y:S05]  /*2680*/  EXIT ;  /* 0x000000000000794d */ /* 0x000fea0003800000 */
.L_x_2:
[----:B------:R-:W-:-:S00]  /*2690*/  BRA `(.L_x_2) ;  /* 0xfffffffc00fc7947 */ /* 0x000fc0000383ffff */
[----:B------:R-:W-:-:S00]  /*26a0*/  NOP ;  /* 0x0000000000007918 */ /* 0x000fc00000000000 */
        /* <DEDUP_REMOVED lines=13> */
.L_x_3:


//--------------------- .nv.shared.my_kernel_kernel0 --------------------------
	.section	.nv.shared.my_kernel_kernel0,"aw",@nobits
	.sectionflags	@""
	.align	4
.nv.shared.my_kernel_kernel0:
	.zero		2440


//--------------------- .nv.shared.reserved.0     --------------------------
	.section	.nv.shared.reserved.0,"aw",@nobits
	.weak		__nv_reservedSMEM_offset_0_alias
	.size		__nv_reservedSMEM_offset_0_alias, 0, 64
	.other		__nv_reservedSMEM_offset_0_alias,@"STO_CUDA_RESERVED_SHARED STV_DEFAULT"
__nv_reservedSMEM_offset_0_alias:
	.zero		0
	.zero		64


//--------------------- .nv.constant0.my_kernel_kernel0 --------------------------
	.section	.nv.constant0.my_kernel_kernel0,"a",@progbits
	.sectionflags	@""
	.align	4
.nv.constant0.my_kernel_kernel0:
	.zero		928


//--------------------- SYMBOLS --------------------------

	.type		.nv.reservedSmem.offset0,@object
	.size		.nv.reservedSmem.offset0,0x4
	.type		.nv.reservedSmem.cap,@object
	.size		.nv.reservedSmem.cap,0x4
